def matmul_kernel(
    a_ptr,
    b_ptr,
    c_ptr,
    M,
    N,
    K,
    stride_am,
    stride_ak,
    stride_bk,
    stride_bn,
    stride_cm,
    stride_cn,
    BLOCK_M: tl.constexpr,
    BLOCK_N: tl.constexpr,
    BLOCK_K: tl.constexpr,
    GROUP_M: tl.constexpr,
):
    pid = tl.program_id(axis=0)
    num_pid_m = tl.cdiv(M, BLOCK_M)
    num_pid_n = tl.cdiv(N, BLOCK_N)
    num_pid_in_group = GROUP_M * num_pid_n
    group_id = pid // num_pid_in_group
    first_pid_m = group_id * GROUP_M
    group_size_m = min(num_pid_m - first_pid_m, GROUP_M)
    pid_m = first_pid_m + ((pid % num_pid_in_group) % group_size_m)
    pid_n = (pid % num_pid_in_group) // group_size_m

    offs_am = (pid_m * BLOCK_M + tl.arange(0, BLOCK_M)) % M
    offs_bn = (pid_n * BLOCK_N + tl.arange(0, BLOCK_N)) % N
    offs_k = tl.arange(0, BLOCK_K)
    a_ptrs = a_ptr + offs_am[:, None] * stride_am + offs_k[None, :] * stride_ak
    b_ptrs = b_ptr + offs_k[:, None] * stride_bk + offs_bn[None, :] * stride_bn

    acc = tl.zeros((BLOCK_M, BLOCK_N), dtype=tl.float32)
    for kk in range(0, tl.cdiv(K, BLOCK_K)):
        a = tl.load(a_ptrs, mask=offs_k[None, :] < K - kk * BLOCK_K, other=0.0)
        b = tl.load(b_ptrs, mask=offs_k[:, None] < K - kk * BLOCK_K, other=0.0)
        acc = tl.dot(a, b, acc)
        a_ptrs += BLOCK_K * stride_ak
        b_ptrs += BLOCK_K * stride_bk

    c = acc.to(c_ptr.dtype.element_ty)
    offs_cm = pid_m * BLOCK_M + tl.arange(0, BLOCK_M)
    offs_cn = pid_n * BLOCK_N + tl.arange(0, BLOCK_N)
    c_ptrs = c_ptr + offs_cm[:, None] * stride_cm + offs_cn[None, :] * stride_cn
    mask = (offs_cm[:, None] < M) & (offs_cn[None, :] < N)
    tl.store(c_ptrs, c, mask=mask)

# config = {"BLOCK_K": 64, "BLOCK_M": 128, "BLOCK_N": 16, "GROUP_M": 8, "arch": "sm_90", "dtype": "fp16", "num_ctas": 1, "num_stages": 2, "num_warps": 4}
# arch = sm_90


// ===== COMPILED SASS (sm_90a) =====

	.target	sm_90a

	.elftype	@"ET_EXEC"


//--------------------- .note.nv.tkinfo           --------------------------
	.section	.note.nv.tkinfo,"",@"SHT_NOTE"
	.sectionflags	@"SHF_NOTE_NV_TKINFO"
	.tkinfo
        /*0018*/ 	.word	0x00000002
        /*0030*/ 	.string	""
        /*0030*/ 	.string	"ptxas"
        /*0030*/ 	.string	"Cuda compilation tools, release 13.0, V13.0.88"
        /*0030*/ 	.string	"Build cuda_13.0.r13.0/compiler.36424714_0"
        /*0030*/ 	.string	"-v  -suppress-debug-info  -lineinfo  -arch sm_90a "



//--------------------- .note.nv.cuinfo           --------------------------
	.section	.note.nv.cuinfo,"",@"SHT_NOTE"
	.sectionflags	@"SHF_NOTE_NV_CUINFO"
        /*0018*/ 	.short	0x0002
        /*001a*/ 	.short	0x005a
        /*001c*/ 	.short	0x0082
	.zero		2


//--------------------- .nv.info                  --------------------------
	.section	.nv.info,"",@"SHT_CUDA_INFO"
	.align	4


	//----- nvinfo : EIATTR_REGCOUNT
	.align		4
        /*0000*/ 	.byte	0x04, 0x2f
        /*0002*/ 	.short	(.L_1 - .L_0)
	.align		4
.L_0:
        /*0004*/ 	.word	index@(matmul_kernel)
        /*0008*/ 	.word	0x000000c4


	//----- nvinfo : EIATTR_FRAME_SIZE
	.align		4
.L_1:
        /*000c*/ 	.byte	0x04, 0x11
        /*000e*/ 	.short	(.L_3 - .L_2)
	.align		4
.L_2:
        /*0010*/ 	.word	index@(matmul_kernel)
        /*0014*/ 	.word	0x00000000


	//----- nvinfo : EIATTR_MIN_STACK_SIZE
	.align		4
.L_3:
        /*0018*/ 	.byte	0x04, 0x12
        /*001a*/ 	.short	(.L_5 - .L_4)
	.align		4
.L_4:
        /*001c*/ 	.word	index@(matmul_kernel)
        /*0020*/ 	.word	0x00000000
.L_5:


//--------------------- .nv.compat                --------------------------
	.section	.nv.compat,"",@"SHT_CUDA_COMPAT_INFO"
	.align	4
        /*0000*/ 	.byte	0x02, 0x09, 0x01, 0x00, 0x02, 0x02, 0x04, 0x00, 0x02, 0x05, 0x05, 0x00, 0x03, 0x07, 0x01, 0x01
        /*0010*/ 	.byte	0x02, 0x03, 0x00, 0x00, 0x02, 0x06, 0x01, 0x00, 0x04, 0x0b, 0x08, 0x00, 0x00, 0x00, 0x00, 0x00
        /*0020*/ 	.byte	0x00, 0x00, 0x00, 0x00


//--------------------- .nv.info.matmul_kernel    --------------------------
	.section	.nv.info.matmul_kernel,"",@"SHT_CUDA_INFO"
	.sectionflags	@""
	.align	4


	//----- nvinfo : EIATTR_CUDA_API_VERSION
	.align		4
        /*0000*/ 	.byte	0x04, 0x37
        /*0002*/ 	.short	(.L_7 - .L_6)
.L_6:
        /*0004*/ 	.word	0x00000082


	//----- nvinfo : EIATTR_KPARAM_INFO
	.align		4
.L_7:
        /*0008*/ 	.byte	0x04, 0x17
        /*000a*/ 	.short	(.L_9 - .L_8)
.L_8:
        /*000c*/ 	.word	0x00000000
        /*0010*/ 	.short	0x000d
        /*0012*/ 	.short	0x0048
        /*0014*/ 	.byte	0x00, 0xf4, 0x21, 0x00


	//----- nvinfo : EIATTR_KPARAM_INFO
	.align		4
.L_9:
        /*0018*/ 	.byte	0x04, 0x17
        /*001a*/ 	.short	(.L_11 - .L_10)
.L_10:
        /*001c*/ 	.word	0x00000000
        /*0020*/ 	.short	0x000c
        /*0022*/ 	.short	0x0040
        /*0024*/ 	.byte	0x00, 0xf4, 0x21, 0x00


	//----- nvinfo : EIATTR_KPARAM_INFO
	.align		4
.L_11:
        /*0028*/ 	.byte	0x04, 0x17
        /*002a*/ 	.short	(.L_13 - .L_12)
.L_12:
        /*002c*/ 	.word	0x00000000
        /*0030*/ 	.short	0x000b
        /*0032*/ 	.short	0x0038
        /*0034*/ 	.byte	0x00, 0xf0, 0x11, 0x00


	//----- nvinfo : EIATTR_KPARAM_INFO
	.align		4
.L_13:
        /*0038*/ 	.byte	0x04, 0x17
        /*003a*/ 	.short	(.L_15 - .L_14)
.L_14:
        /*003c*/ 	.word	0x00000000
        /*0040*/ 	.short	0x000a
        /*0042*/ 	.short	0x0034
        /*0044*/ 	.byte	0x00, 0xf0, 0x11, 0x00


	//----- nvinfo : EIATTR_KPARAM_INFO
	.align		4
.L_15:
        /*0048*/ 	.byte	0x04, 0x17
        /*004a*/ 	.short	(.L_17 - .L_16)
.L_16:
        /*004c*/ 	.word	0x00000000
        /*0050*/ 	.short	0x0009
        /*0052*/ 	.short	0x0030
        /*0054*/ 	.byte	0x00, 0xf0, 0x11, 0x00


	//----- nvinfo : EIATTR_KPARAM_INFO
	.align		4
.L_17:
        /*0058*/ 	.byte	0x04, 0x17
        /*005a*/ 	.short	(.L_19 - .L_18)
.L_18:
        /*005c*/ 	.word	0x00000000
        /*0060*/ 	.short	0x0008
        /*0062*/ 	.short	0x002c
        /*0064*/ 	.byte	0x00, 0xf0, 0x11, 0x00


	//----- nvinfo : EIATTR_KPARAM_INFO
	.align		4
.L_19:
        /*0068*/ 	.byte	0x04, 0x17
        /*006a*/ 	.short	(.L_21 - .L_20)
.L_20:
        /*006c*/ 	.word	0x00000000
        /*0070*/ 	.short	0x0007
        /*0072*/ 	.short	0x0028
        /*0074*/ 	.byte	0x00, 0xf0, 0x11, 0x00


	//----- nvinfo : EIATTR_KPARAM_INFO
	.align		4
.L_21:
        /*0078*/ 	.byte	0x04, 0x17
        /*007a*/ 	.short	(.L_23 - .L_22)
.L_22:
        /*007c*/ 	.word	0x00000000
        /*0080*/ 	.short	0x0006
        /*0082*/ 	.short	0x0024
        /*0084*/ 	.byte	0x00, 0xf0, 0x11, 0x00


	//----- nvinfo : EIATTR_KPARAM_INFO
	.align		4
.L_23:
        /*0088*/ 	.byte	0x04, 0x17
        /*008a*/ 	.short	(.L_25 - .L_24)
.L_24:
        /*008c*/ 	.word	0x00000000
        /*0090*/ 	.short	0x0005
        /*0092*/ 	.short	0x0020
        /*0094*/ 	.byte	0x00, 0xf0, 0x11, 0x00


	//----- nvinfo : EIATTR_KPARAM_INFO
	.align		4
.L_25:
        /*0098*/ 	.byte	0x04, 0x17
        /*009a*/ 	.short	(.L_27 - .L_26)
.L_26:
        /*009c*/ 	.word	0x00000000
        /*00a0*/ 	.short	0x0004
        /*00a2*/ 	.short	0x001c
        /*00a4*/ 	.byte	0x00, 0xf0, 0x11, 0x00


	//----- nvinfo : EIATTR_KPARAM_INFO
	.align		4
.L_27:
        /*00a8*/ 	.byte	0x04, 0x17
        /*00aa*/ 	.short	(.L_29 - .L_28)
.L_28:
        /*00ac*/ 	.word	0x00000000
        /*00b0*/ 	.short	0x0003
        /*00b2*/ 	.short	0x0018
        /*00b4*/ 	.byte	0x00, 0xf0, 0x11, 0x00


	//----- nvinfo : EIATTR_KPARAM_INFO
	.align		4
.L_29:
        /*00b8*/ 	.byte	0x04, 0x17
        /*00ba*/ 	.short	(.L_31 - .L_30)
.L_30:
        /*00bc*/ 	.word	0x00000000
        /*00c0*/ 	.short	0x0002
        /*00c2*/ 	.short	0x0010
        /*00c4*/ 	.byte	0x00, 0xf4, 0x21, 0x00


	//----- nvinfo : EIATTR_KPARAM_INFO
	.align		4
.L_31:
        /*00c8*/ 	.byte	0x04, 0x17
        /*00ca*/ 	.short	(.L_33 - .L_32)
.L_32:
        /*00cc*/ 	.word	0x00000000
        /*00d0*/ 	.short	0x0001
        /*00d2*/ 	.short	0x0008
        /*00d4*/ 	.byte	0x00, 0xf4, 0x21, 0x00


	//----- nvinfo : EIATTR_KPARAM_INFO
	.align		4
.L_33:
        /*00d8*/ 	.byte	0x04, 0x17
        /*00da*/ 	.short	(.L_35 - .L_34)
.L_34:
        /*00dc*/ 	.word	0x00000000
        /*00e0*/ 	.short	0x0000
        /*00e2*/ 	.short	0x0000
        /*00e4*/ 	.byte	0x00, 0xf4, 0x21, 0x00


	//----- nvinfo : EIATTR_SPARSE_MMA_MASK
	.align		4
.L_35:
        /*00e8*/ 	.byte	0x03, 0x50
        /*00ea*/ 	.short	0x0000


	//----- nvinfo : EIATTR_MAXREG_COUNT
	.align		4
        /*00ec*/ 	.byte	0x03, 0x1b
        /*00ee*/ 	.short	0x00ff


	//----- nvinfo : EIATTR_NUM_BARRIERS
	.align		4
        /*00f0*/ 	.byte	0x02, 0x4c
        /*00f2*/ 	.byte	0x01
	.zero		1


	//----- nvinfo : EIATTR_MERCURY_ISA_VERSION
	.align		4
        /*00f4*/ 	.byte	0x03, 0x5f
        /*00f6*/ 	.short	0x0101


	//----- nvinfo : EIATTR_EXIT_INSTR_OFFSETS
	.align		4
        /*00f8*/ 	.byte	0x04, 0x1c
        /*00fa*/ 	.short	(.L_37 - .L_36)


	//   ....[0]....
.L_36:
        /*00fc*/ 	.word	0x000038e0


	//   ....[1]....
        /*0100*/ 	.word	0x00003910


	//----- nvinfo : EIATTR_REQNTID
	.align		4
.L_37:
        /*0104*/ 	.byte	0x04, 0x10
        /*0106*/ 	.short	(.L_39 - .L_38)
.L_38:
        /*0108*/ 	.word	0x00000080
        /*010c*/ 	.word	0x00000001
        /*0110*/ 	.word	0x00000001


	//----- nvinfo : EIATTR_CBANK_PARAM_SIZE
	.align		4
.L_39:
        /*0114*/ 	.byte	0x03, 0x19
        /*0116*/ 	.short	0x0050


	//----- nvinfo : EIATTR_PARAM_CBANK
	.align		4
        /*0118*/ 	.byte	0x04, 0x0a
        /*011a*/ 	.short	(.L_41 - .L_40)
	.align		4
.L_40:
        /*011c*/ 	.word	index@(.nv.constant0.matmul_kernel)
        /*0120*/ 	.short	0x0210
        /*0122*/ 	.short	0x0050


	//----- nvinfo : EIATTR_SW_WAR
	.align		4
.L_41:
        /*0124*/ 	.byte	0x04, 0x36
        /*0126*/ 	.short	(.L_43 - .L_42)
.L_42:
        /*0128*/ 	.word	0x00000008
.L_43:


//--------------------- .nv.callgraph             --------------------------
	.section	.nv.callgraph,"",@"SHT_CUDA_CALLGRAPH"
	.align	4
	.sectionentsize	8
	.align		4
        /*0000*/ 	.word	0x00000000
	.align		4
        /*0004*/ 	.word	0xffffffff
	.align		4
        /*0008*/ 	.word	0x00000000
	.align		4
        /*000c*/ 	.word	0xfffffffe
	.align		4
        /*0010*/ 	.word	0x00000000
	.align		4
        /*0014*/ 	.word	0xfffffffd
	.align		4
        /*0018*/ 	.word	0x00000000
	.align		4
        /*001c*/ 	.word	0xfffffffc


//--------------------- .text.matmul_kernel       --------------------------
	.section	.text.matmul_kernel,"ax",@progbits
	.align	128
        .global         matmul_kernel
        .type           matmul_kernel,@function
        .size           matmul_kernel,(.L_x_3 - matmul_kernel)
        .other          matmul_kernel,@"STO_CUDA_ENTRY STV_DEFAULT"
matmul_kernel:
.text.matmul_kernel:
[----:B------:R-:W-:Y:S08]  /*0000*/  LDC R1, c[0x0][0x28] ;  /* 0x00000a00ff017b82 */ /* 0x000ff00000000800 */
[----:B------:R-:W0:Y:S01]  /*0010*/  LDC.64 R16, c[0x0][0x228] ;  /* 0x00008a00ff107b82 */ /* 0x000e220000000a00 */
[----:B------:R-:W1:Y:S01]  /*0020*/  S2R R5, SR_CTAID.X ;  /* 0x0000000000057919 */ /* 0x000e620000002500 */
[----:B------:R-:W-:Y:S01]  /*0030*/  UMOV UR4, 0x400 ;  /* 0x0000040000047882 */ /* 0x000fe20000000000 */
[----:B------:R-:W-:Y:S01]  /*0040*/  ULDC.64 UR14, c[0x0][0x208] ;  /* 0x00008200000e7ab9 */ /* 0x000fe20000000a00 */
[----:B------:R-:W-:-:S02]  /*0050*/  CS2R R24, SRZ ;  /* 0x0000000000187805 */ /* 0x000fc4000001ff00 */
[----:B------:R-:W-:Y:S02]  /*0060*/  CS2R R26, SRZ ;  /* 0x00000000001a7805 */ /* 0x000fe4000001ff00 */
[----:B------:R-:W-:Y:S02]  /*0070*/  CS2R R28, SRZ ;  /* 0x00000000001c7805 */ /* 0x000fe4000001ff00 */
[----:B------:R-:W-:Y:S01]  /*0080*/  CS2R R30, SRZ ;  /* 0x00000000001e7805 */ /* 0x000fe2000001ff00 */
[----:B------:R-:W2:Y:S08]  /*0090*/  LDC R86, c[0x0][0x230] ;  /* 0x00008c00ff567b82 */ /* 0x000eb00000000800 */
[----:B------:R-:W3:Y:S01]  /*00a0*/  S2UR UR12, SR_CgaCtaId ;  /* 0x00000000000c79c3 */ /* 0x000ee20000008800 */
[----:B0-----:R-:W-:-:S05]  /*00b0*/  VIADD R0, R17, 0xf ;  /* 0x0000000f11007836 */ /* 0x001fca0000000000 */
[----:B------:R-:W-:Y:S01]  /*00c0*/  SHF.R.S32.HI R3, RZ, 0x1f, R0 ;  /* 0x0000001fff037819 */ /* 0x000fe20000011400 */
[----:B--2---:R-:W-:-:S03]  /*00d0*/  VIADD R86, R86, 0x3f ;  /* 0x0000003f56567836 */ /* 0x004fc60000000000 */
[----:B------:R-:W-:Y:S02]  /*00e0*/  LEA.HI R3, R3, R0, RZ, 0x4 ;  /* 0x0000000003037211 */ /* 0x000fe400078f20ff */
[----:B-1----:R-:W-:Y:S02]  /*00f0*/  IABS R8, R5 ;  /* 0x0000000500087213 */ /* 0x002fe40000000000 */
[----:B------:R-:W-:Y:S01]  /*0100*/  SHF.R.S32.HI R3, RZ, 0x4, R3 ;  /* 0x00000004ff037819 */ /* 0x000fe20000011403 */
[----:B---3--:R-:W-:-:S04]  /*0110*/  ULEA UR12, UR12, UR4, 0x18 ;  /* 0x000000040c0c7291 */ /* 0x008fc8000f8ec03f */
[----:B------:R-:W-:-:S05]  /*0120*/  IMAD.SHL.U32 R4, R3, 0x8, RZ ;  /* 0x0000000803047824 */ /* 0x000fca00078e00ff */
[-C--:B------:R-:W-:Y:S02]  /*0130*/  IABS R7, R4.reuse ;  /* 0x0000000400077213 */ /* 0x080fe40000000000 */
[----:B------:R-:W-:Y:S02]  /*0140*/  IABS R10, R4 ;  /* 0x00000004000a7213 */ /* 0x000fe40000000000 */
[----:B------:R-:W0:Y:S08]  /*0150*/  I2F.RP R0, R7 ;  /* 0x0000000700007306 */ /* 0x000e300000209400 */
[----:B0-----:R-:W0:Y:S02]  /*0160*/  MUFU.RCP R0, R0 ;  /* 0x0000000000007308 */ /* 0x001e240000001000 */
[----:B0-----:R-:W-:-:S02]  /*0170*/  VIADD R2, R0, 0xffffffe ;  /* 0x0ffffffe00027836 */ /* 0x001fc40000000000 */
[----:B------:R-:W-:-:S04]  /*0180*/  IMAD.MOV R0, RZ, RZ, -R10 ;  /* 0x000000ffff007224 */ /* 0x000fc800078e0a0a */
[----:B------:R0:W1:Y:S02]  /*0190*/  F2I.FTZ.U32.TRUNC.NTZ R3, R2 ;  /* 0x0000000200037305 */ /* 0x000064000021f000 */
[----:B0-----:R-:W-:Y:S02]  /*01a0*/  IMAD.MOV.U32 R2, RZ, RZ, RZ ;  /* 0x000000ffff027224 */ /* 0x001fe400078e00ff */
[----:B-1----:R-:W-:-:S04]  /*01b0*/  IMAD.MOV R6, RZ, RZ, -R3 ;  /* 0x000000ffff067224 */ /* 0x002fc800078e0a03 */
[----:B------:R-:W-:Y:S02]  /*01c0*/  IMAD R9, R6, R7, RZ ;  /* 0x0000000706097224 */ /* 0x000fe400078e02ff */
[----:B------:R-:W-:Y:S02]  /*01d0*/  IMAD.MOV.U32 R6, RZ, RZ, R8 ;  /* 0x000000ffff067224 */ /* 0x000fe400078e0008 */
[----:B------:R-:W-:-:S06]  /*01e0*/  IMAD.HI.U32 R3, R3, R9, R2 ;  /* 0x0000000903037227 */ /* 0x000fcc00078e0002 */
[----:B------:R-:W-:-:S04]  /*01f0*/  IMAD.HI.U32 R3, R3, R6, RZ ;  /* 0x0000000603037227 */ /* 0x000fc800078e00ff */
[----:B------:R-:W-:-:S05]  /*0200*/  IMAD R0, R3, R0, R6 ;  /* 0x0000000003007224 */ /* 0x000fca00078e0206 */
[----:B------:R-:W-:-:S13]  /*0210*/  ISETP.GT.U32.AND P1, PT, R7, R0, PT ;  /* 0x000000000700720c */ /* 0x000fda0003f24070 */
[----:B------:R-:W-:Y:S02]  /*0220*/  @!P1 IMAD.IADD R0, R0, 0x1, -R7 ;  /* 0x0000000100009824 */ /* 0x000fe400078e0a07 */
[----:B------:R-:W-:Y:S01]  /*0230*/  @!P1 VIADD R3, R3, 0x1 ;  /* 0x0000000103039836 */ /* 0x000fe20000000000 */
[----:B------:R-:W-:Y:S02]  /*0240*/  ISETP.NE.AND P1, PT, R4, RZ, PT ;  /* 0x000000ff0400720c */ /* 0x000fe40003f25270 */
[----:B------:R-:W-:Y:S02]  /*0250*/  ISETP.GE.U32.AND P0, PT, R0, R7, PT ;  /* 0x000000070000720c */ /* 0x000fe40003f06070 */
[----:B------:R-:W-:-:S04]  /*0260*/  LOP3.LUT R0, R5, R4, RZ, 0x3c, !PT ;  /* 0x0000000405007212 */ /* 0x000fc800078e3cff */
[----:B------:R-:W-:Y:S01]  /*0270*/  ISETP.GE.AND P2, PT, R0, RZ, PT ;  /* 0x000000ff0000720c */ /* 0x000fe20003f46270 */
[----:B------:R-:W-:-:S06]  /*0280*/  VIADD R0, R16, 0x7f ;  /* 0x0000007f10007836 */ /* 0x000fcc0000000000 */
[----:B------:R-:W-:-:S04]  /*0290*/  @P0 VIADD R3, R3, 0x1 ;  /* 0x0000000103030836 */ /* 0x000fc80000000000 */
[----:B------:R-:W-:Y:S01]  /*02a0*/  IMAD.MOV.U32 R2, RZ, RZ, R3 ;  /* 0x000000ffff027224 */ /* 0x000fe200078e0003 */
[----:B------:R-:W-:-:S03]  /*02b0*/  SHF.R.S32.HI R3, RZ, 0x1f, R0 ;  /* 0x0000001fff037819 */ /* 0x000fc60000011400 */
[----:B------:R-:W-:Y:S01]  /*02c0*/  @!P2 IMAD.MOV R2, RZ, RZ, -R2 ;  /* 0x000000ffff02a224 */ /* 0x000fe200078e0a02 */
[----:B------:R-:W-:Y:S02]  /*02d0*/  @!P1 LOP3.LUT R2, RZ, R4, RZ, 0x33, !PT ;  /* 0x00000004ff029212 */ /* 0x000fe400078e33ff */
[----:B------:R-:W-:-:S03]  /*02e0*/  LEA.HI R3, R3, R0, RZ, 0x7 ;  /* 0x0000000003037211 */ /* 0x000fc600078f38ff */
[----:B------:R-:W-:Y:S02]  /*02f0*/  IMAD.SHL.U32 R6, R2, 0x8, RZ ;  /* 0x0000000802067824 */ /* 0x000fe400078e00ff */
[----:B------:R-:W-:-:S03]  /*0300*/  IMAD.MOV R2, RZ, RZ, -R2 ;  /* 0x000000ffff027224 */ /* 0x000fc600078e0a02 */
[----:B------:R-:W-:Y:S01]  /*0310*/  LEA.HI.SX32 R3, R3, -R6, 0x19 ;  /* 0x8000000603037211 */ /* 0x000fe200078fcaff */
[----:B------:R-:W-:-:S03]  /*0320*/  IMAD R8, R4, R2, R5 ;  /* 0x0000000204087224 */ /* 0x000fc600078e0205 */
[----:B------:R-:W-:-:S04]  /*0330*/  VIMNMX R11, R3, 0x8, PT ;  /* 0x00000008030b7848 */ /* 0x000fc80003fe0100 */
[-C--:B------:R-:W-:Y:S02]  /*0340*/  IABS R7, R11.reuse ;  /* 0x0000000b00077213 */ /* 0x080fe40000000000 */
[----:B------:R-:W-:Y:S02]  /*0350*/  IABS R4, R11 ;  /* 0x0000000b00047213 */ /* 0x000fe40000000000 */
[----:B------:R-:W0:Y:S08]  /*0360*/  I2F.RP R0, R7 ;  /* 0x0000000700007306 */ /* 0x000e300000209400 */
[----:B0-----:R-:W0:Y:S02]  /*0370*/  MUFU.RCP R0, R0 ;  /* 0x0000000000007308 */ /* 0x001e240000001000 */
[----:B0-----:R-:W-:-:S02]  /*0380*/  VIADD R3, R0, 0xffffffe ;  /* 0x0ffffffe00037836 */ /* 0x001fc40000000000 */
[----:B------:R-:W-:Y:S02]  /*0390*/  IMAD.MOV R0, RZ, RZ, -R4 ;  /* 0x000000ffff007224 */ /* 0x000fe400078e0a04 */
[----:B------:R-:W0:Y:S02]  /*03a0*/  S2R R4, SR_TID.X ;  /* 0x0000000000047919 */ /* 0x000e240000002100 */
[----:B------:R-:W1:Y:S02]  /*03b0*/  F2I.FTZ.U32.TRUNC.NTZ R3, R3 ;  /* 0x0000000300037305 */ /* 0x000e64000021f000 */
[----:B-1----:R-:W-:-:S04]  /*03c0*/  IMAD.MOV R9, RZ, RZ, -R3 ;  /* 0x000000ffff097224 */ /* 0x002fc800078e0a03 */
[----:B------:R-:W-:Y:S01]  /*03d0*/  IMAD.MOV.U32 R2, RZ, RZ, R9 ;  /* 0x000000ffff027224 */ /* 0x000fe200078e0009 */
[----:B------:R-:W-:-:S03]  /*03e0*/  IABS R9, R8 ;  /* 0x0000000800097213 */ /* 0x000fc60000000000 */
[----:B------:R-:W-:Y:S02]  /*03f0*/  IMAD R5, R2, R7, RZ ;  /* 0x0000000702057224 */ /* 0x000fe400078e02ff */
[----:B------:R-:W-:-:S04]  /*0400*/  IMAD.MOV.U32 R2, RZ, RZ, RZ ;  /* 0x000000ffff027224 */ /* 0x000fc800078e00ff */
[----:B------:R-:W-:Y:S01]  /*0410*/  IMAD.HI.U32 R2, R3, R5, R2 ;  /* 0x0000000503027227 */ /* 0x000fe200078e0002 */
[----:B0-----:R-:W-:-:S05]  /*0420*/  LOP3.LUT R3, R4, 0x7f, RZ, 0xc0, !PT ;  /* 0x0000007f04037812 */ /* 0x001fca00078ec0ff */
        /* <DEDUP_REMOVED lines=8> */
[----:B------:R-:W-:-:S07]  /*04b0*/  ISETP.GE.AND P2, PT, R0, RZ, PT ;  /* 0x000000ff0000720c */ /* 0x000fce0003f46270 */
[----:B------:R-:W-:Y:S01]  /*04c0*/  @P0 VIADD R2, R2, 0x1 ;  /* 0x0000000102020836 */ /* 0x000fe20000000000 */
[----:B------:R-:W-:-:S05]  /*04d0*/  ISETP.GE.AND P0, PT, R86, 0x40, PT ;  /* 0x000000405600780c */ /* 0x000fca0003f06270 */
[----:B------:R-:W-:Y:S01]  /*04e0*/  @!P2 IMAD.MOV R2, RZ, RZ, -R2 ;  /* 0x000000ffff02a224 */ /* 0x000fe200078e0a02 */
[----:B------:R-:W-:-:S05]  /*04f0*/  @!P1 LOP3.LUT R2, RZ, R11, RZ, 0x33, !PT ;  /* 0x0000000bff029212 */ /* 0x000fca00078e33ff */
[----:B------:R-:W-:Y:S02]  /*0500*/  IMAD.MOV R0, RZ, RZ, -R2 ;  /* 0x000000ffff007224 */ /* 0x000fe400078e0a02 */
[----:B------:R-:W-:Y:S02]  /*0510*/  IMAD.SHL.U32 R2, R2, 0x10, RZ ;  /* 0x0000001002027824 */ /* 0x000fe400078e00ff */
[----:B------:R-:W-:-:S04]  /*0520*/  IMAD R0, R11, R0, R8 ;  /* 0x000000000b007224 */ /* 0x000fc800078e0208 */
[----:B------:R-:W-:-:S04]  /*0530*/  IMAD.IADD R0, R6, 0x1, R0 ;  /* 0x0000000106007824 */ /* 0x000fc800078e0200 */
[----:B------:R-:W-:Y:S01]  /*0540*/  IMAD R3, R0, 0x80, R3 ;  /* 0x0000008000037824 */ /* 0x000fe200078e0203 */
[----:B------:R-:W-:Y:S06]  /*0550*/  @!P0 BRA `(.L_x_0) ;  /* 0x0000002800e08947 */ /* 0x000fec0003800000 */
[----:B------:R-:W-:Y:S01]  /*0560*/  IABS R13, R16 ;  /* 0x00000010000d7213 */ /* 0x000fe20000000000 */
[----:B------:R-:W-:Y:S01]  /*0570*/  ULDC UR4, c[0x0][0x234] ;  /* 0x00008d0000047ab9 */ /* 0x000fe20000000800 */
[----:B------:R-:W-:Y:S01]  /*0580*/  IABS R18, R17 ;  /* 0x0000001100127213 */ /* 0x000fe20000000000 */
[----:B------:R-:W-:Y:S01]  /*0590*/  ULDC.64 UR6, c[0x0][0x210] ;  /* 0x0000840000067ab9 */ /* 0x000fe20000000a00 */
[----:B------:R-:W0:Y:S01]  /*05a0*/  I2F.RP R0, R13 ;  /* 0x0000000d00007306 */ /* 0x000e220000209400 */
[----:B------:R-:W-:Y:S01]  /*05b0*/  SHF.R.U32.HI R10, RZ, 0x6, R4 ;  /* 0x00000006ff0a7819 */ /* 0x000fe20000011604 */
[----:B------:R-:W1:Y:S01]  /*05c0*/  LDC R85, c[0x0][0x238] ;  /* 0x00008e00ff557b82 */ /* 0x000e620000000800 */
[----:B------:R-:W-:Y:S01]  /*05d0*/  ISETP.GE.AND P2, PT, R3, RZ, PT ;  /* 0x000000ff0300720c */ /* 0x000fe20003f46270 */
[----:B------:R-:W-:Y:S01]  /*05e0*/  USHF.R.U32.HI UR13, URZ, 0x4, UR12 ;  /* 0x000000043f0d7899 */ /* 0x000fe2000801160c */
[----:B------:R-:W-:Y:S01]  /*05f0*/  CS2R R32, SRZ ;  /* 0x0000000000207805 */ /* 0x000fe2000001ff00 */
[----:B------:R-:W-:Y:S01]  /*0600*/  ULDC UR8, c[0x0][0x230] ;  /* 0x00008c0000087ab9 */ /* 0x000fe20000000800 */
[----:B------:R-:W-:Y:S01]  /*0610*/  UMOV UR5, URZ ;  /* 0x0000003f00057c82 */ /* 0x000fe20008000000 */
[----:B------:R-:W2:Y:S01]  /*0620*/  I2F.RP R5, R18 ;  /* 0x0000001200057306 */ /* 0x000ea20000209400 */
[----:B------:R-:W-:Y:S01]  /*0630*/  USGXT.U32 UR13, UR13, 0xe ;  /* 0x0000000e0d0d789a */ /* 0x000fe20008000000 */
[----:B------:R-:W-:Y:S01]  /*0640*/  IMAD.U32 R166, RZ, RZ, UR8 ;  /* 0x00000008ffa67e24 */ /* 0x000fe2000f8e00ff */
[----:B------:R-:W-:-:S02]  /*0650*/  CS2R R34, SRZ ;  /* 0x0000000000227805 */ /* 0x000fc4000001ff00 */
[----:B------:R-:W-:Y:S01]  /*0660*/  CS2R R36, SRZ ;  /* 0x0000000000247805 */ /* 0x000fe2000001ff00 */
[----:B------:R-:W-:Y:S01]  /*0670*/  UIADD3 UR8, UP0, UR13, 0x80, URZ ;  /* 0x000000800d087890 */ /* 0x000fe2000ff1e03f */
[----:B------:R-:W-:Y:S02]  /*0680*/  CS2R R38, SRZ ;  /* 0x0000000000267805 */ /* 0x000fe4000001ff00 */
[----:B------:R-:W-:Y:S01]  /*0690*/  CS2R R30, SRZ ;  /* 0x00000000001e7805 */ /* 0x000fe2000001ff00 */
[----:B0-----:R-:W0:Y:S08]  /*06a0*/  MUFU.RCP R0, R0 ;  /* 0x0000000000007308 */ /* 0x001e300000001000 */
[----:B--2---:R-:W2:Y:S01]  /*06b0*/  MUFU.RCP R5, R5 ;  /* 0x0000000500057308 */ /* 0x004ea20000001000 */
[----:B-1----:R-:W-:-:S02]  /*06c0*/  IMAD R40, R85, 0x2f, RZ ;  /* 0x0000002f55287824 */ /* 0x002fc400078e02ff */
[C---:B------:R-:W-:Y:S02]  /*06d0*/  IMAD R41, R85.reuse, 0x2e, RZ ;  /* 0x0000002e55297824 */ /* 0x040fe400078e02ff */
[C---:B------:R-:W-:Y:S02]  /*06e0*/  IMAD R42, R85.reuse, 0x2d, RZ ;  /* 0x0000002d552a7824 */ /* 0x040fe400078e02ff */
[C---:B------:R-:W-:Y:S02]  /*06f0*/  IMAD R43, R85.reuse, 0x2c, RZ ;  /* 0x0000002c552b7824 */ /* 0x040fe400078e02ff */
[----:B0-----:R-:W-:Y:S01]  /*0700*/  VIADD R6, R0, 0xffffffe ;  /* 0x0ffffffe00067836 */ /* 0x001fe20000000000 */
[----:B------:R-:W-:Y:S01]  /*0710*/  IABS R0, R3 ;  /* 0x0000000300007213 */ /* 0x000fe20000000000 */
[C---:B------:R-:W-:Y:S02]  /*0720*/  IMAD R44, R85.reuse, 0x2b, RZ ;  /* 0x0000002b552c7824 */ /* 0x040fe400078e02ff */
[----:B------:R0:W1:Y:S01]  /*0730*/  F2I.FTZ.U32.TRUNC.NTZ R7, R6 ;  /* 0x0000000600077305 */ /* 0x000062000021f000 */
[----:B------:R-:W-:-:S02]  /*0740*/  IMAD R45, R85, 0x2a, RZ ;  /* 0x0000002a552d7824 */ /* 0x000fc400078e02ff */
[----:B--2---:R-:W-:Y:S01]  /*0750*/  VIADD R8, R5, 0xffffffe ;  /* 0x0ffffffe05087836 */ /* 0x004fe20000000000 */
[----:B------:R-:W-:Y:S01]  /*0760*/  SGXT.U32 R5, R10, 0x1 ;  /* 0x000000010a05781a */ /* 0x000fe20000000000 */
[C---:B------:R-:W-:Y:S02]  /*0770*/  IMAD R46, R85.reuse, 0x29, RZ ;  /* 0x00000029552e7824 */ /* 0x040fe400078e02ff */
[C---:B------:R-:W-:Y:S01]  /*0780*/  IMAD R47, R85.reuse, 0x28, RZ ;  /* 0x00000028552f7824 */ /* 0x040fe200078e02ff */
[----:B------:R2:W3:Y:S01]  /*0790*/  F2I.FTZ.U32.TRUNC.NTZ R9, R8 ;  /* 0x0000000800097305 */ /* 0x0004e2000021f000 */
[----:B0-----:R-:W-:Y:S01]  /*07a0*/  IMAD.MOV.U32 R6, RZ, RZ, RZ ;  /* 0x000000ffff067224 */ /* 0x001fe200078e00ff */
[----:B------:R-:W-:Y:S01]  /*07b0*/  LOP3.LUT R20, R2, R5, RZ, 0xfc, !PT ;  /* 0x0000000502147212 */ /* 0x000fe200078efcff */
[C---:B------:R-:W-:Y:S01]  /*07c0*/  IMAD R48, R85.reuse, 0x27, RZ ;  /* 0x0000002755307824 */ /* 0x040fe200078e02ff */
[----:B------:R-:W-:Y:S01]  /*07d0*/  SHF.R.S32.HI R5, RZ, 0x1f, R86 ;  /* 0x0000001fff057819 */ /* 0x000fe20000011456 */
[----:B------:R-:W-:Y:S01]  /*07e0*/  IMAD R49, R85, 0x26, RZ ;  /* 0x0000002655317824 */ /* 0x000fe200078e02ff */
[C---:B------:R-:W-:Y:S01]  /*07f0*/  LOP3.LUT R22, R20.reuse, 0xe, RZ, 0xfc, !PT ;  /* 0x0000000e14167812 */ /* 0x040fe200078efcff */
[--C-:B-1----:R-:W-:Y:S01]  /*0800*/  IMAD.MOV R12, RZ, RZ, -R7.reuse ;  /* 0x000000ffff0c7224 */ /* 0x102fe200078e0a07 */
[----:B------:R-:W-:Y:S01]  /*0810*/  LOP3.LUT R25, R20, 0xa, RZ, 0xfc, !PT ;  /* 0x0000000a14197812 */ /* 0x000fe200078efcff */
[----:B--2---:R-:W-:Y:S01]  /*0820*/  IMAD.MOV.U32 R8, RZ, RZ, RZ ;  /* 0x000000ffff087224 */ /* 0x004fe200078e00ff */
[----:B------:R-:W-:Y:S01]  /*0830*/  LEA.HI R86, R5, R86, RZ, 0x6 ;  /* 0x0000005605567211 */ /* 0x000fe200078f30ff */
[----:B------:R-:W-:Y:S01]  /*0840*/  IMAD R11, R12, R13, RZ ;  /* 0x0000000d0c0b7224 */ /* 0x000fe200078e02ff */
[C---:B------:R-:W-:Y:S01]  /*0850*/  LOP3.LUT R24, R20.reuse, 0xc, RZ, 0xfc, !PT ;  /* 0x0000000c14187812 */ /* 0x040fe200078efcff */
[----:B------:R-:W-:Y:S01]  /*0860*/  IMAD R50, R85, 0x25, RZ ;  /* 0x0000002555327824 */ /* 0x000fe200078e02ff */
[C---:B------:R-:W-:Y:S01]  /*0870*/  LOP3.LUT R27, R20.reuse, 0x6, RZ, 0xfc, !PT ;  /* 0x00000006141b7812 */ /* 0x040fe200078efcff */
[----:B------:R-:W-:Y:S01]  /*0880*/  IMAD.HI.U32 R6, R7, R11, R6 ;  /* 0x0000000b07067227 */ /* 0x000fe200078e0006 */
[----:B------:R-:W-:-:S02]  /*0890*/  LOP3.LUT R26, R20, 0x8, RZ, 0xfc, !PT ;  /* 0x00000008141a7812 */ /* 0x000fc400078efcff */
[----:B------:R-:W-:Y:S01]  /*08a0*/  IABS R11, R24 ;  /* 0x00000018000b7213 */ /* 0x000fe20000000000 */
[--C-:B---3--:R-:W-:Y:S01]  /*08b0*/  IMAD.MOV R15, RZ, RZ, -R9.reuse ;  /* 0x000000ffff0f7224 */ /* 0x108fe200078e0a09 */
[----:B------:R-:W-:Y:S01]  /*08c0*/  IABS R19, R26 ;  /* 0x0000001a00137213 */ /* 0x000fe20000000000 */
[----:B------:R-:W-:Y:S01]  /*08d0*/  IMAD.HI.U32 R6, R6, R0, RZ ;  /* 0x0000000006067227 */ /* 0x000fe200078e00ff */
[C---:B------:R-:W-:Y:S02]  /*08e0*/  LOP3.LUT R28, R20.reuse, 0x4, RZ, 0xfc, !PT ;  /* 0x00000004141c7812 */ /* 0x040fe400078efcff */
[----:B------:R-:W-:Y:S01]  /*08f0*/  LOP3.LUT R29, R20, 0x2, RZ, 0xfc, !PT ;  /* 0x00000002141d7812 */ /* 0x000fe200078efcff */
[----:B------:R-:W-:Y:S01]  /*0900*/  IMAD.MOV R6, RZ, RZ, -R6 ;  /* 0x000000ffff067224 */ /* 0x000fe200078e0a06 */
[----:B------:R-:W-:Y:S01]  /*0910*/  IABS R12, R28 ;  /* 0x0000001c000c7213 */ /* 0x000fe20000000000 */
[----:B------:R-:W-:Y:S01]  /*0920*/  IMAD R7, R15, R18, RZ ;  /* 0x000000120f077224 */ /* 0x000fe200078e02ff */
[----:B------:R-:W-:Y:S01]  /*0930*/  IABS R15, R25 ;  /* 0x00000019000f7213 */ /* 0x000fe20000000000 */
[----:B------:R-:W-:Y:S01]  /*0940*/  IMAD R0, R13, R6, R0 ;  /* 0x000000060d007224 */ /* 0x000fe200078e0200 */
[----:B------:R-:W-:Y:S01]  /*0950*/  IABS R21, R29 ;  /* 0x0000001d00157213 */ /* 0x000fe20000000000 */
[----:B------:R-:W-:Y:S01]  /*0960*/  IMAD.HI.U32 R8, R9, R7, R8 ;  /* 0x0000000709087227 */ /* 0x000fe200078e0008 */
[----:B------:R-:W-:-:S02]  /*0970*/  IABS R9, R22 ;  /* 0x0000001600097213 */ /* 0x000fc40000000000 */
[----:B------:R-:W-:Y:S01]  /*0980*/  ISETP.GT.U32.AND P0, PT, R13, R0, PT ;  /* 0x000000000d00720c */ /* 0x000fe20003f04070 */
[----:B------:R-:W-:Y:S01]  /*0990*/  IMAD R51, R85, 0x24, RZ ;  /* 0x0000002455337824 */ /* 0x000fe200078e02ff */
[----:B------:R-:W-:Y:S01]  /*09a0*/  IABS R23, R20 ;  /* 0x0000001400177213 */ /* 0x000fe20000000000 */
[----:B------:R-:W-:Y:S01]  /*09b0*/  IMAD.HI.U32 R5, R8, R9, RZ ;  /* 0x0000000908057227 */ /* 0x000fe200078e00ff */
[----:B------:R-:W-:-:S03]  /*09c0*/  SHF.R.S32.HI R86, RZ, 0x6, R86 ;  /* 0x00000006ff567819 */ /* 0x000fc60000011456 */
[----:B------:R-:W-:-:S04]  /*09d0*/  IMAD.HI.U32 R7, R8, R15, RZ ;  /* 0x0000000f08077227 */ /* 0x000fc800078e00ff */
[----:B------:R-:W-:Y:S02]  /*09e0*/  IMAD.MOV R5, RZ, RZ, -R5 ;  /* 0x000000ffff057224 */ /* 0x000fe400078e0a05 */
[----:B------:R-:W-:Y:S02]  /*09f0*/  IMAD.MOV R10, RZ, RZ, -R7 ;  /* 0x000000ffff0a7224 */ /* 0x000fe400078e0a07 */
[----:B------:R-:W-:Y:S01]  /*0a00*/  IMAD R7, R18, R5, R9 ;  /* 0x0000000512077224 */ /* 0x000fe200078e0209 */
[----:B------:R-:W-:Y:S01]  /*0a10*/  IABS R5, R27 ;  /* 0x0000001b00057213 */ /* 0x000fe20000000000 */
[----:B------:R-:W-:Y:S02]  /*0a20*/  @!P0 IMAD.IADD R0, R0, 0x1, -R13 ;  /* 0x0000000100008824 */ /* 0x000fe400078e0a0d */
[C---:B------:R-:W-:Y:S01]  /*0a30*/  IMAD R10, R18.reuse, R10, R15 ;  /* 0x0000000a120a7224 */ /* 0x040fe200078e020f */
[----:B------:R-:W-:Y:S01]  /*0a40*/  ISETP.GT.U32.AND P4, PT, R18, R7, PT ;  /* 0x000000071200720c */ /* 0x000fe20003f84070 */
[----:B------:R-:W-:Y:S01]  /*0a50*/  IMAD.HI.U32 R6, R8, R11, RZ ;  /* 0x0000000b08067227 */ /* 0x000fe200078e00ff */
[----:B------:R-:W-:-:S02]  /*0a60*/  ISETP.GT.U32.AND P0, PT, R13, R0, PT ;  /* 0x000000000d00720c */ /* 0x000fc40003f04070 */
[----:B------:R-:W-:Y:S01]  /*0a70*/  ISETP.GT.U32.AND P5, PT, R18, R10, PT ;  /* 0x0000000a1200720c */ /* 0x000fe20003fa4070 */
[----:B------:R-:W-:Y:S02]  /*0a80*/  IMAD.MOV.U32 R15, RZ, RZ, R5 ;  /* 0x000000ffff0f7224 */ /* 0x000fe400078e0005 */
[----:B------:R-:W-:-:S04]  /*0a90*/  IMAD.HI.U32 R5, R8, R19, RZ ;  /* 0x0000001308057227 */ /* 0x000fc800078e00ff */
[----:B------:R-:W-:Y:S02]  /*0aa0*/  IMAD.MOV R6, RZ, RZ, -R6 ;  /* 0x000000ffff067224 */ /* 0x000fe400078e0a06 */
[----:B------:R-:W-:Y:S02]  /*0ab0*/  IMAD.MOV R5, RZ, RZ, -R5 ;  /* 0x000000ffff057224 */ /* 0x000fe400078e0a05 */
[C---:B------:R-:W-:Y:S02]  /*0ac0*/  IMAD R9, R18.reuse, R6, R11 ;  /* 0x0000000612097224 */ /* 0x040fe400078e020b */
[C---:B------:R-:W-:Y:S02]  /*0ad0*/  IMAD R11, R18.reuse, R5, R19 ;  /* 0x00000005120b7224 */ /* 0x040fe400078e0213 */
[----:B------:R-:W-:Y:S01]  /*0ae0*/  IMAD.MOV.U32 R19, RZ, RZ, R12 ;  /* 0x000000ffff137224 */ /* 0x000fe200078e000c */
[----:B------:R-:W-:Y:S01]  /*0af0*/  ISETP.GT.U32.AND P1, PT, R18, R9, PT ;  /* 0x000000091200720c */ /* 0x000fe20003f24070 */
[----:B------:R-:W-:-:S04]  /*0b00*/  IMAD.HI.U32 R6, R8, R15, RZ ;  /* 0x0000000f08067227 */ /* 0x000fc800078e00ff */
[----:B------:R-:W-:-:S04]  /*0b10*/  IMAD.HI.U32 R5, R8, R19, RZ ;  /* 0x0000001308057227 */ /* 0x000fc800078e00ff */
[----:B------:R-:W-:Y:S01]  /*0b20*/  @!P0 IMAD.IADD R0, R0, 0x1, -R13 ;  /* 0x0000000100008824 */ /* 0x000fe200078e0a0d */
[----:B------:R-:W-:Y:S01]  /*0b30*/  ISETP.NE.AND P0, PT, R16, RZ, PT ;  /* 0x000000ff1000720c */ /* 0x000fe20003f05270 */
[----:B------:R-:W-:Y:S02]  /*0b40*/  IMAD.MOV R6, RZ, RZ, -R6 ;  /* 0x000000ffff067224 */ /* 0x000fe400078e0a06 */
[----:B------:R-:W-:Y:S02]  /*0b50*/  IMAD.MOV R13, RZ, RZ, -R5 ;  /* 0x000000ffff0d7224 */ /* 0x000fe400078e0a05 */
[----:B------:R-:W-:Y:S01]  /*0b60*/  IMAD.MOV.U32 R5, RZ, RZ, R0 ;  /* 0x000000ffff057224 */ /* 0x000fe200078e0000 */
[----:B------:R-:W-:Y:S01]  /*0b70*/  LOP3.LUT R0, R4, 0x3f, RZ, 0xc0, !PT ;  /* 0x0000003f04007812 */ /* 0x000fe200078ec0ff */
[----:B------:R-:W-:Y:S02]  /*0b80*/  IMAD R12, R18, R6, R15 ;  /* 0x00000006120c7224 */ /* 0x000fe400078e020f */
[----:B------:R-:W-:-:S03]  /*0b90*/  IMAD.HI.U32 R6, R8, R21, RZ ;  /* 0x0000001508067227 */ /* 0x000fc600078e00ff */
[----:B------:R-:W-:Y:S01]  /*0ba0*/  ISETP.GT.U32.AND P6, PT, R18, R12, PT ;  /* 0x0000000c1200720c */ /* 0x000fe20003fc4070 */
[----:B------:R-:W-:-:S04]  /*0bb0*/  IMAD.HI.U32 R8, R8, R23, RZ ;  /* 0x0000001708087227 */ /* 0x000fc800078e00ff */
[----:B------:R-:W-:Y:S01]  /*0bc0*/  @!P2 IMAD.MOV R5, RZ, RZ, -R5 ;  /* 0x000000ffff05a224 */ /* 0x000fe200078e0a05 */
[C---:B------:R-:W-:Y:S01]  /*0bd0*/  ISETP.GT.U32.AND P2, PT, R18.reuse, R11, PT ;  /* 0x0000000b1200720c */ /* 0x040fe20003f44070 */
[----:B------:R-:W-:Y:S01]  /*0be0*/  IMAD.MOV R6, RZ, RZ, -R6 ;  /* 0x000000ffff067224 */ /* 0x000fe200078e0a06 */
[----:B------:R-:W-:Y:S01]  /*0bf0*/  @!P0 LOP3.LUT R5, RZ, R16, RZ, 0x33, !PT ;  /* 0x00000010ff058212 */ /* 0x000fe200078e33ff */
[----:B------:R-:W-:Y:S02]  /*0c00*/  IMAD.MOV R14, RZ, RZ, -R8 ;  /* 0x000000ffff0e7224 */ /* 0x000fe400078e0a08 */
[C---:B------:R-:W-:Y:S02]  /*0c10*/  IMAD R8, R18.reuse, R13, R19 ;  /* 0x0000000d12087224 */ /* 0x040fe400078e0213 */
[C---:B------:R-:W-:Y:S01]  /*0c20*/  IMAD R13, R18.reuse, R6, R21 ;  /* 0x00000006120d7224 */ /* 0x040fe200078e0215 */
[----:B------:R-:W-:Y:S01]  /*0c30*/  SHF.R.S32.HI R6, RZ, 0x6, R4 ;  /* 0x00000006ff067819 */ /* 0x000fe20000011404 */
[C---:B------:R-:W-:Y:S01]  /*0c40*/  IMAD R14, R18.reuse, R14, R23 ;  /* 0x0000000e120e7224 */ /* 0x040fe200078e0217 */
[C---:B------:R-:W-:Y:S01]  /*0c50*/  ISETP.GT.U32.AND P0, PT, R18.reuse, R8, PT ;  /* 0x000000081200720c */ /* 0x040fe20003f04070 */
[--C-:B------:R-:W-:Y:S01]  /*0c60*/  @!P4 IMAD.IADD R7, R7, 0x1, -R18.reuse ;  /* 0x000000010707c824 */ /* 0x100fe200078e0a12 */
[C---:B------:R-:W-:Y:S01]  /*0c70*/  ISETP.GT.U32.AND P3, PT, R18.reuse, R13, PT ;  /* 0x0000000d1200720c */ /* 0x040fe20003f64070 */
[--C-:B------:R-:W-:Y:S01]  /*0c80*/  @!P1 IMAD.IADD R9, R9, 0x1, -R18.reuse ;  /* 0x0000000109099824 */ /* 0x100fe200078e0a12 */
[----:B------:R-:W-:Y:S01]  /*0c90*/  ISETP.GT.U32.AND P4, PT, R18, R14, PT ;  /* 0x0000000e1200720c */ /* 0x000fe20003f84070 */
[--C-:B------:R-:W-:Y:S01]  /*0ca0*/  @!P5 IMAD.IADD R10, R10, 0x1, -R18.reuse ;  /* 0x000000010a0ad824 */ /* 0x100fe200078e0a12 */
[C---:B------:R-:W-:Y:S01]  /*0cb0*/  ISETP.GT.U32.AND P5, PT, R18.reuse, R7, PT ;  /* 0x000000071200720c */ /* 0x040fe20003fa4070 */
[--C-:B------:R-:W-:Y:S01]  /*0cc0*/  @!P2 IMAD.IADD R11, R11, 0x1, -R18.reuse ;  /* 0x000000010b0ba824 */ /* 0x100fe200078e0a12 */
[----:B------:R-:W-:Y:S01]  /*0cd0*/  ISETP.GT.U32.AND P2, PT, R18, R9, PT ;  /* 0x000000091200720c */ /* 0x000fe20003f44070 */
[--C-:B------:R-:W-:Y:S01]  /*0ce0*/  @!P6 IMAD.IADD R12, R12, 0x1, -R18.reuse ;  /* 0x000000010c0ce824 */ /* 0x100fe200078e0a12 */
[----:B------:R-:W-:Y:S01]  /*0cf0*/  ISETP.GE.AND P1, PT, R22, RZ, PT ;  /* 0x000000ff1600720c */ /* 0x000fe20003f26270 */
[----:B------:R-:W-:Y:S01]  /*0d00*/  IMAD.SHL.U32 R15, R0, 0x2, RZ ;  /* 0x00000002000f7824 */ /* 0x000fe200078e00ff */
[----:B------:R-:W-:Y:S01]  /*0d10*/  ISETP.GE.AND P6, PT, R24, RZ, PT ;  /* 0x000000ff1800720c */ /* 0x000fe20003fc6270 */
[--C-:B------:R-:W-:Y:S01]  /*0d20*/  @!P0 IMAD.IADD R8, R8, 0x1, -R18.reuse ;  /* 0x0000000108088824 */ /* 0x100fe200078e0a12 */
[----:B------:R-:W-:Y:S01]  /*0d30*/  ISETP.GT.U32.AND P0, PT, R18, R11, PT ;  /* 0x0000000b1200720c */ /* 0x000fe20003f04070 */
[--C-:B------:R-:W-:Y:S01]  /*0d40*/  @!P3 IMAD.IADD R13, R13, 0x1, -R18.reuse ;  /* 0x000000010d0db824 */ /* 0x100fe200078e0a12 */
[----:B------:R-:W-:Y:S01]  /*0d50*/  SGXT R6, R6, 0x1 ;  /* 0x000000010606781a */ /* 0x000fe20000000200 */
[--C-:B------:R-:W-:Y:S01]  /*0d60*/  @!P4 IMAD.IADD R14, R14, 0x1, -R18.reuse ;  /* 0x000000010e0ec824 */ /* 0x100fe200078e0a12 */
[C---:B------:R-:W-:Y:S01]  /*0d70*/  ISETP.GT.U32.AND P4, PT, R18.reuse, R12, PT ;  /* 0x0000000c1200720c */ /* 0x040fe20003f84070 */
[--C-:B------:R-:W-:Y:S01]  /*0d80*/  @!P5 IMAD.IADD R7, R7, 0x1, -R18.reuse ;  /* 0x000000010707d824 */ /* 0x100fe200078e0a12 */
[C---:B------:R-:W-:Y:S01]  /*0d90*/  ISETP.GT.U32.AND P5, PT, R18.reuse, R10, PT ;  /* 0x0000000a1200720c */ /* 0x040fe20003fa4070 */
[--C-:B------:R-:W-:Y:S01]  /*0da0*/  @!P2 IMAD.IADD R9, R9, 0x1, -R18.reuse ;  /* 0x000000010909a824 */ /* 0x100fe200078e0a12 */
[C---:B------:R-:W-:Y:S01]  /*0db0*/  ISETP.GT.U32.AND P3, PT, R18.reuse, R8, PT ;  /* 0x000000081200720c */ /* 0x040fe20003f64070 */
[----:B------:R-:W-:Y:S01]  /*0dc0*/  @!P1 IMAD.MOV R7, RZ, RZ, -R7 ;  /* 0x000000ffff079224 */ /* 0x000fe200078e0a07 */
[C---:B------:R-:W-:Y:S01]  /*0dd0*/  ISETP.GT.U32.AND P2, PT, R18.reuse, R13, PT ;  /* 0x0000000d1200720c */ /* 0x040fe20003f44070 */
[----:B------:R-:W-:Y:S01]  /*0de0*/  @!P6 IMAD.MOV R9, RZ, RZ, -R9 ;  /* 0x000000ffff09e224 */ /* 0x000fe200078e0a09 */
[----:B------:R-:W-:Y:S01]  /*0df0*/  ISETP.GT.U32.AND P1, PT, R18, R14, PT ;  /* 0x0000000e1200720c */ /* 0x000fe20003f24070 */
[----:B------:R-:W-:Y:S01]  /*0e00*/  @!P0 IMAD.IADD R11, R11, 0x1, -R18 ;  /* 0x000000010b0b8824 */ /* 0x000fe200078e0a12 */
[----:B------:R-:W-:Y:S01]  /*0e10*/  ISETP.GE.AND P0, PT, R26, RZ, PT ;  /* 0x000000ff1a00720c */ /* 0x000fe20003f06270 */
[----:B------:R-:W-:Y:S01]  /*0e20*/  IMAD R5, R5, UR4, RZ ;  /* 0x0000000405057c24 */ /* 0x000fe2000f8e02ff */
[----:B------:R-:W-:Y:S01]  /*0e30*/  LOP3.LUT R89, R15, 0x90, R6, 0x78, !PT ;  /* 0x000000900f597812 */ /* 0x000fe200078e7806 */
[--C-:B------:R-:W-:Y:S01]  /*0e40*/  @!P4 IMAD.IADD R12, R12, 0x1, -R18.reuse ;  /* 0x000000010c0cc824 */ /* 0x100fe200078e0a12 */
[----:B------:R-:W-:Y:S01]  /*0e50*/  ISETP.GE.AND P4, PT, R27, RZ, PT ;  /* 0x000000ff1b00720c */ /* 0x000fe20003f86270 */
[--C-:B------:R-:W-:Y:S01]  /*0e60*/  @!P5 IMAD.IADD R10, R10, 0x1, -R18.reuse ;  /* 0x000000010a0ad824 */ /* 0x100fe200078e0a12 */
[----:B------:R-:W-:Y:S01]  /*0e70*/  ISETP.GE.AND P5, PT, R25, RZ, PT ;  /* 0x000000ff1900720c */ /* 0x000fe20003fa6270 */
[--C-:B------:R-:W-:Y:S01]  /*0e80*/  @!P3 IMAD.IADD R8, R8, 0x1, -R18.reuse ;  /* 0x000000010808b824 */ /* 0x100fe200078e0a12 */
[----:B------:R-:W-:Y:S01]  /*0e90*/  ISETP.GE.AND P3, PT, R28, RZ, PT ;  /* 0x000000ff1c00720c */ /* 0x000fe20003f66270 */
[--C-:B------:R-:W-:Y:S01]  /*0ea0*/  @!P2 IMAD.IADD R13, R13, 0x1, -R18.reuse ;  /* 0x000000010d0da824 */ /* 0x100fe200078e0a12 */
[----:B------:R-:W-:Y:S01]  /*0eb0*/  ISETP.GE.AND P2, PT, R29, RZ, PT ;  /* 0x000000ff1d00720c */ /* 0x000fe20003f46270 */
[----:B------:R-:W-:Y:S01]  /*0ec0*/  @!P1 IMAD.IADD R14, R14, 0x1, -R18 ;  /* 0x000000010e0e9824 */ /* 0x000fe200078e0a12 */
[----:B------:R-:W-:Y:S01]  /*0ed0*/  ISETP.GE.AND P6, PT, R20, RZ, PT ;  /* 0x000000ff1400720c */ /* 0x000fe20003fc6270 */
[----:B------:R-:W-:Y:S01]  /*0ee0*/  @!P0 IMAD.MOV R11, RZ, RZ, -R11 ;  /* 0x000000ffff0b8224 */ /* 0x000fe200078e0a0b */
[----:B------:R-:W-:Y:S01]  /*0ef0*/  ISETP.NE.AND P1, PT, R17, RZ, PT ;  /* 0x000000ff1100720c */ /* 0x000fe20003f25270 */
[----:B------:R-:W-:Y:S01]  /*0f00*/  ULDC UR4, c[0x0][0x240] ;  /* 0x0000900000047ab9 */ /* 0x000fe20000000800 */
[----:B------:R-:W-:Y:S01]  /*0f10*/  LOP3.LUT R6, RZ, R17, RZ, 0x33, !PT ;  /* 0x00000011ff067212 */ /* 0x000fe200078e33ff */
[----:B------:R-:W-:Y:S01]  /*0f20*/  @!P4 IMAD.MOV R12, RZ, RZ, -R12 ;  /* 0x000000ffff0cc224 */ /* 0x000fe200078e0a0c */
[C---:B------:R-:W-:Y:S01]  /*0f30*/  LEA R178, P0, R5.reuse, UR6, 0x1 ;  /* 0x0000000605b27c11 */ /* 0x040fe2000f8008ff */
[----:B------:R-:W-:Y:S01]  /*0f40*/  @!P5 IMAD.MOV R10, RZ, RZ, -R10 ;  /* 0x000000ffff0ad224 */ /* 0x000fe200078e0a0a */
[C---:B------:R-:W-:Y:S01]  /*0f50*/  SEL R7, R6.reuse, R7, !P1 ;  /* 0x0000000706077207 */ /* 0x040fe20004800000 */
[----:B------:R-:W-:Y:S01]  /*0f60*/  @!P3 IMAD.MOV R8, RZ, RZ, -R8 ;  /* 0x000000ffff08b224 */ /* 0x000fe200078e0a08 */
[----:B------:R-:W-:Y:S01]  /*0f70*/  LEA.HI.X.SX32 R179, R5, UR7, 0x1, P0 ;  /* 0x0000000705b37c11 */ /* 0x000fe200080f0eff */
[----:B------:R-:W-:Y:S01]  /*0f80*/  @!P2 IMAD.MOV R13, RZ, RZ, -R13 ;  /* 0x000000ffff0da224 */ /* 0x000fe200078e0a0d */
[----:B------:R-:W-:Y:S01]  /*0f90*/  ULDC.64 UR6, c[0x0][0x218] ;  /* 0x0000860000067ab9 */ /* 0x000fe20000000a00 */
[----:B------:R-:W-:Y:S01]  /*0fa0*/  IMAD R7, R7, UR4, RZ ;  /* 0x0000000407077c24 */ /* 0x000fe2000f8e02ff */
[C---:B------:R-:W-:Y:S01]  /*0fb0*/  SEL R9, R6.reuse, R9, !P1 ;  /* 0x0000000906097207 */ /* 0x040fe20004800000 */
[----:B------:R-:W-:Y:S01]  /*0fc0*/  @!P6 IMAD.MOV R14, RZ, RZ, -R14 ;  /* 0x000000ffff0ee224 */ /* 0x000fe200078e0a0e */
[C---:B------:R-:W-:Y:S01]  /*0fd0*/  SEL R10, R6.reuse, R10, !P1 ;  /* 0x0000000a060a7207 */ /* 0x040fe20004800000 */
[----:B------:R-:W-:Y:S01]  /*0fe0*/  IMAD R15, R85, 0x38, RZ ;  /* 0x00000038550f7824 */ /* 0x000fe200078e02ff */
[----:B------:R-:W-:Y:S01]  /*0ff0*/  LEA R160, P6, R7, UR6, 0x1 ;  /* 0x0000000607a07c11 */ /* 0x000fe2000f8c08ff */
[----:B------:R-:W-:Y:S01]  /*1000*/  IMAD R9, R9, UR4, RZ ;  /* 0x0000000409097c24 */ /* 0x000fe2000f8e02ff */
[----:B------:R-:W-:Y:S01]  /*1010*/  SEL R11, R6, R11, !P1 ;  /* 0x0000000b060b7207 */ /* 0x000fe20004800000 */
[----:B------:R-:W-:Y:S01]  /*1020*/  IMAD R10, R10, UR4, RZ ;  /* 0x000000040a0a7c24 */ /* 0x000fe2000f8e02ff */
[C---:B------:R-:W-:Y:S01]  /*1030*/  SEL R12, R6.reuse, R12, !P1 ;  /* 0x0000000c060c7207 */ /* 0x040fe20004800000 */
[----:B------:R-:W-:Y:S01]  /*1040*/  IMAD R16, R85, 0x37, RZ ;  /* 0x0000003755107824 */ /* 0x000fe200078e02ff */
[C---:B------:R-:W-:Y:S01]  /*1050*/  SEL R8, R6.reuse, R8, !P1 ;  /* 0x0000000806087207 */ /* 0x040fe20004800000 */
[----:B------:R-:W-:Y:S01]  /*1060*/  IMAD R11, R11, UR4, RZ ;  /* 0x000000040b0b7c24 */ /* 0x000fe2000f8e02ff */
[----:B------:R-:W-:Y:S01]  /*1070*/  SEL R13, R6, R13, !P1 ;  /* 0x0000000d060d7207 */ /* 0x000fe20004800000 */
[----:B------:R-:W-:Y:S01]  /*1080*/  IMAD R12, R12, UR4, RZ ;  /* 0x000000040c0c7c24 */ /* 0x000fe2000f8e02ff */
[----:B------:R-:W-:Y:S01]  /*1090*/  SEL R6, R6, R14, !P1 ;  /* 0x0000000e06067207 */ /* 0x000fe20004800000 */
[----:B------:R-:W-:Y:S01]  /*10a0*/  IMAD R8, R8, UR4, RZ ;  /* 0x0000000408087c24 */ /* 0x000fe2000f8e02ff */
[----:B------:R-:W-:Y:S01]  /*10b0*/  LEA.HI.X.SX32 R161, R7, UR7, 0x1, P6 ;  /* 0x0000000707a17c11 */ /* 0x000fe2000b0f0eff */
[----:B------:R-:W-:Y:S01]  /*10c0*/  IMAD R13, R13, UR4, RZ ;  /* 0x000000040d0d7c24 */ /* 0x000fe2000f8e02ff */
[----:B------:R-:W0:Y:S01]  /*10d0*/  LDC R7, c[0x0][0x23c] ;  /* 0x00008f00ff077b82 */ /* 0x000e220000000800 */
[----:B------:R-:W-:Y:S01]  /*10e0*/  IMAD R6, R6, UR4, RZ ;  /* 0x0000000406067c24 */ /* 0x000fe2000f8e02ff */
[----:B------:R-:W-:Y:S01]  /*10f0*/  LEA R162, P5, R9, UR6, 0x1 ;  /* 0x0000000609a27c11 */ /* 0x000fe2000f8a08ff */
[----:B------:R-:W-:Y:S01]  /*1100*/  UMOV UR4, URZ ;  /* 0x0000003f00047c82 */ /* 0x000fe20008000000 */
[----:B------:R-:W-:Y:S01]  /*1110*/  LEA R176, P4, R10, UR6, 0x1 ;  /* 0x000000060ab07c11 */ /* 0x000fe2000f8808ff */
[----:B------:R-:W-:Y:S01]  /*1120*/  UIADD3.X UR9, UR4, 0x40000040, URZ, UP0, !UPT ;  /* 0x4000004004097890 */ /* 0x000fe200087fe43f */
[----:B------:R-:W-:Y:S01]  /*1130*/  LEA R174, P3, R11, UR6, 0x1 ;  /* 0x000000060bae7c11 */ /* 0x000fe2000f8608ff */
[C---:B------:R-:W-:Y:S01]  /*1140*/  IMAD R14, R85.reuse, 0x39, RZ ;  /* 0x00000039550e7824 */ /* 0x040fe200078e02ff */
[----:B------:R-:W-:Y:S01]  /*1150*/  LEA R164, P2, R12, UR6, 0x1 ;  /* 0x000000060ca47c11 */ /* 0x000fe2000f8408ff */
[C---:B------:R-:W-:Y:S01]  /*1160*/  IMAD R17, R85.reuse, 0x36, RZ ;  /* 0x0000003655117824 */ /* 0x040fe200078e02ff */
[----:B------:R-:W-:Y:S01]  /*1170*/  LEA R172, P1, R8, UR6, 0x1 ;  /* 0x0000000608ac7c11 */ /* 0x000fe2000f8208ff */
[----:B------:R-:W-:Y:S01]  /*1180*/  IMAD R18, R85, 0x35, RZ ;  /* 0x0000003555127824 */ /* 0x000fe200078e02ff */
[----:B------:R-:W-:Y:S01]  /*1190*/  LEA R170, P0, R13, UR6, 0x1 ;  /* 0x000000060daa7c11 */ /* 0x000fe2000f8008ff */
[----:B------:R-:W-:Y:S01]  /*11a0*/  IMAD R19, R85, 0x34, RZ ;  /* 0x0000003455137824 */ /* 0x000fe200078e02ff */
[C---:B------:R-:W-:Y:S01]  /*11b0*/  LEA R168, P6, R6.reuse, UR6, 0x1 ;  /* 0x0000000606a87c11 */ /* 0x040fe2000f8c08ff */
[----:B------:R-:W-:Y:S01]  /*11c0*/  UIADD3 UR6, UR12, 0x4000, URZ ;  /* 0x000040000c067890 */ /* 0x000fe2000fffe03f */
[----:B------:R-:W-:Y:S01]  /*11d0*/  LEA.HI.X.SX32 R157, R9, UR7, 0x1, P5 ;  /* 0x00000007099d7c11 */ /* 0x000fe2000a8f0eff */
[C---:B------:R-:W-:Y:S01]  /*11e0*/  IMAD R9, R85.reuse, 0x3e, RZ ;  /* 0x0000003e55097824 */ /* 0x040fe200078e02ff */
[----:B------:R-:W-:Y:S01]  /*11f0*/  LEA.HI.X.SX32 R169, R6, UR7, 0x1, P6 ;  /* 0x0000000706a97c11 */ /* 0x000fe2000b0f0eff */
[----:B------:R-:W-:Y:S01]  /*1200*/  USHF.R.U32.HI UR6, URZ, 0x4, UR6 ;  /* 0x000000043f067899 */ /* 0x000fe20008011606 */
[----:B------:R-:W-:Y:S01]  /*1210*/  LEA.HI.X.SX32 R177, R10, UR7, 0x1, P4 ;  /* 0x000000070ab17c11 */ /* 0x000fe2000a0f0eff */
[----:B------:R-:W-:Y:S01]  /*1220*/  IMAD R10, R85, 0x3d, RZ ;  /* 0x0000003d550a7824 */ /* 0x000fe200078e02ff */
[----:B------:R-:W-:Y:S01]  /*1230*/  LEA.HI.X.SX32 R175, R11, UR7, 0x1, P3 ;  /* 0x000000070baf7c11 */ /* 0x000fe200098f0eff */
[----:B------:R-:W-:Y:S01]  /*1240*/  USGXT.U32 UR6, UR6, 0xe ;  /* 0x0000000e0606789a */ /* 0x000fe20008000000 */
[----:B------:R-:W-:Y:S01]  /*1250*/  LEA.HI.X.SX32 R159, R12, UR7, 0x1, P2 ;  /* 0x000000070c9f7c11 */ /* 0x000fe200090f0eff */
[----:B0-----:R-:W-:Y:S01]  /*1260*/  IMAD R5, R0, R7, RZ ;  /* 0x0000000700057224 */ /* 0x001fe200078e02ff */
[----:B------:R-:W-:Y:S01]  /*1270*/  LEA.HI.X.SX32 R163, R8, UR7, 0x1, P1 ;  /* 0x0000000708a37c11 */ /* 0x000fe200088f0eff */
[----:B------:R-:W-:Y:S01]  /*1280*/  UIADD3 UR10, UP0, UR6, 0x2, URZ ;  /* 0x00000002060a7890 */ /* 0x000fe2000ff1e03f */
[----:B------:R-:W-:Y:S01]  /*1290*/  LEA.HI.X.SX32 R171, R13, UR7, 0x1, P0 ;  /* 0x000000070dab7c11 */ /* 0x000fe200080f0eff */
[----:B------:R-:W-:Y:S01]  /*12a0*/  IMAD.SHL.U32 R6, R7, 0x40, RZ ;  /* 0x0000004007067824 */ /* 0x000fe200078e00ff */
[----:B------:R-:W-:Y:S01]  /*12b0*/  LOP3.LUT R87, R89, 0x20, RZ, 0x3c, !PT ;  /* 0x0000002059577812 */ /* 0x000fe200078e3cff */
[C---:B------:R-:W-:Y:S01]  /*12c0*/  IMAD.SHL.U32 R7, R85.reuse, 0x40, RZ ;  /* 0x0000004055077824 */ /* 0x040fe200078e00ff */
[----:B------:R-:W-:Y:S01]  /*12d0*/  UIADD3.X UR11, UR5, 0x40000040, URZ, UP0, !UPT ;  /* 0x40000040050b7890 */ /* 0x000fe200087fe43f */
[----:B------:R-:W-:Y:S01]  /*12e0*/  IMAD R8, R85, 0x3f, RZ ;  /* 0x0000003f55087824 */ /* 0x000fe200078e02ff */
[----:B------:R-:W-:Y:S01]  /*12f0*/  LOP3.LUT R88, R89, 0x40, RZ, 0x3c, !PT ;  /* 0x0000004059587812 */ /* 0x000fe200078e3cff */
[C---:B------:R-:W-:Y:S01]  /*1300*/  IMAD R11, R85.reuse, 0x3c, RZ ;  /* 0x0000003c550b7824 */ /* 0x040fe200078e02ff */
[----:B------:R-:W-:Y:S01]  /*1310*/  CS2R R24, SRZ ;  /* 0x0000000000187805 */ /* 0x000fe2000001ff00 */
[C---:B------:R-:W-:Y:S01]  /*1320*/  IMAD R12, R85.reuse, 0x3b, RZ ;  /* 0x0000003b550c7824 */ /* 0x040fe200078e02ff */
[----:B------:R-:W-:Y:S01]  /*1330*/  CS2R R26, SRZ ;  /* 0x00000000001a7805 */ /* 0x000fe2000001ff00 */
[C---:B------:R-:W-:Y:S01]  /*1340*/  IMAD R13, R85.reuse, 0x3a, RZ ;  /* 0x0000003a550d7824 */ /* 0x040fe200078e02ff */
[----:B------:R-:W-:Y:S01]  /*1350*/  CS2R R28, SRZ ;  /* 0x00000000001c7805 */ /* 0x000fe2000001ff00 */
[----:B------:R-:W-:Y:S01]  /*1360*/  IMAD R20, R85, 0x33, RZ ;  /* 0x0000003355147824 */ /* 0x000fe200078e02ff */
[----:B------:R-:W-:Y:S01]  /*1370*/  LOP3.LUT R89, R89, 0x60, RZ, 0x3c, !PT ;  /* 0x0000006059597812 */ /* 0x000fe200078e3cff */
[C---:B------:R-:W-:Y:S01]  /*1380*/  IMAD R21, R85.reuse, 0x32, RZ ;  /* 0x0000003255157824 */ /* 0x040fe200078e02ff */
[----:B------:R-:W-:Y:S01]  /*1390*/  UIADD3.64 UR16, UR8, 0x80, URZ ;  /* 0x0000008008107897 */ /* 0x000fe2000fffe03f */
        /* <DEDUP_REMOVED lines=10> */
[C---:B------:R-:W-:Y:S01]  /*1440*/  IMAD.SHL.U32 R55, R85.reuse, 0x20, RZ ;  /* 0x0000002055377824 */ /* 0x040fe200078e00ff */
[----:B------:R-:W-:Y:S01]  /*1450*/  UIADD3.64 UR18, UR10, 0x2, URZ ;  /* 0x000000020a127897 */ /* 0x000fe2000fffe03f */
[C---:B------:R-:W-:Y:S01]  /*1460*/  IMAD R56, R85.reuse, 0x1f, RZ ;  /* 0x0000001f55387824 */ /* 0x040fe200078e02ff */
[----:B------:R-:W-:Y:S01]  /*1470*/  UIADD3.64 UR22, UR10, 0x4, URZ ;  /* 0x000000040a167897 */ /* 0x000fe2000fffe03f */
[C---:B------:R-:W-:Y:S01]  /*1480*/  IMAD R57, R85.reuse, 0x1e, RZ ;  /* 0x0000001e55397824 */ /* 0x040fe200078e02ff */
[----:B------:R-:W-:Y:S01]  /*1490*/  UMOV UR7, 0x40000040 ;  /* 0x4000004000077882 */ /* 0x000fe20000000000 */
[----:B------:R-:W-:-:S02]  /*14a0*/  IMAD R58, R85, 0x1d, RZ ;  /* 0x0000001d553a7824 */ /* 0x000fc400078e02ff */
[C---:B------:R-:W-:Y:S02]  /*14b0*/  IMAD R59, R85.reuse, 0x1c, RZ ;  /* 0x0000001c553b7824 */ /* 0x040fe400078e02ff */
[C---:B------:R-:W-:Y:S02]  /*14c0*/  IMAD R60, R85.reuse, 0x1b, RZ ;  /* 0x0000001b553c7824 */ /* 0x040fe400078e02ff */
[C---:B------:R-:W-:Y:S02]  /*14d0*/  IMAD R61, R85.reuse, 0x1a, RZ ;  /* 0x0000001a553d7824 */ /* 0x040fe400078e02ff */
[C---:B------:R-:W-:Y:S02]  /*14e0*/  IMAD R62, R85.reuse, 0x19, RZ ;  /* 0x00000019553e7824 */ /* 0x040fe400078e02ff */
[C---:B------:R-:W-:Y:S02]  /*14f0*/  IMAD R63, R85.reuse, 0x18, RZ ;  /* 0x00000018553f7824 */ /* 0x040fe400078e02ff */
[----:B------:R-:W-:-:S02]  /*1500*/  IMAD R64, R85, 0x17, RZ ;  /* 0x0000001755407824 */ /* 0x000fc400078e02ff */
[C---:B------:R-:W-:Y:S02]  /*1510*/  IMAD R65, R85.reuse, 0x16, RZ ;  /* 0x0000001655417824 */ /* 0x040fe400078e02ff */
[C---:B------:R-:W-:Y:S02]  /*1520*/  IMAD R66, R85.reuse, 0x15, RZ ;  /* 0x0000001555427824 */ /* 0x040fe400078e02ff */
[C---:B------:R-:W-:Y:S02]  /*1530*/  IMAD R67, R85.reuse, 0x14, RZ ;  /* 0x0000001455437824 */ /* 0x040fe400078e02ff */
[C---:B------:R-:W-:Y:S02]  /*1540*/  IMAD R68, R85.reuse, 0x13, RZ ;  /* 0x0000001355447824 */ /* 0x040fe400078e02ff */
[C---:B------:R-:W-:Y:S02]  /*1550*/  IMAD R69, R85.reuse, 0x12, RZ ;  /* 0x0000001255457824 */ /* 0x040fe400078e02ff */
[----:B------:R-:W-:-:S02]  /*1560*/  IMAD R70, R85, 0x11, RZ ;  /* 0x0000001155467824 */ /* 0x000fc400078e02ff */
[C---:B------:R-:W-:Y:S02]  /*1570*/  IMAD.SHL.U32 R71, R85.reuse, 0x10, RZ ;  /* 0x0000001055477824 */ /* 0x040fe400078e00ff */
[C---:B------:R-:W-:Y:S02]  /*1580*/  IMAD R72, R85.reuse, 0xf, RZ ;  /* 0x0000000f55487824 */ /* 0x040fe400078e02ff */
[C---:B------:R-:W-:Y:S02]  /*1590*/  IMAD R73, R85.reuse, 0xe, RZ ;  /* 0x0000000e55497824 */ /* 0x040fe400078e02ff */
[C---:B------:R-:W-:Y:S02]  /*15a0*/  IMAD R74, R85.reuse, 0xd, RZ ;  /* 0x0000000d554a7824 */ /* 0x040fe400078e02ff */
[C---:B------:R-:W-:Y:S02]  /*15b0*/  IMAD R75, R85.reuse, 0xc, RZ ;  /* 0x0000000c554b7824 */ /* 0x040fe400078e02ff */
[----:B------:R-:W-:-:S02]  /*15c0*/  IMAD R76, R85, 0xb, RZ ;  /* 0x0000000b554c7824 */ /* 0x000fc400078e02ff */
[C---:B------:R-:W-:Y:S02]  /*15d0*/  IMAD R77, R85.reuse, 0xa, RZ ;  /* 0x0000000a554d7824 */ /* 0x040fe400078e02ff */
[C---:B------:R-:W-:Y:S02]  /*15e0*/  IMAD R78, R85.reuse, 0x9, RZ ;  /* 0x00000009554e7824 */ /* 0x040fe400078e02ff */
[C---:B------:R-:W-:Y:S02]  /*15f0*/  IMAD.SHL.U32 R79, R85.reuse, 0x8, RZ ;  /* 0x00000008554f7824 */ /* 0x040fe400078e00ff */
[C---:B------:R-:W-:Y:S02]  /*1600*/  IMAD R80, R85.reuse, 0x7, RZ ;  /* 0x0000000755507824 */ /* 0x040fe400078e02ff */
[C---:B------:R-:W-:Y:S02]  /*1610*/  IMAD R81, R85.reuse, 0x6, RZ ;  /* 0x0000000655517824 */ /* 0x040fe400078e02ff */
[----:B------:R-:W-:-:S02]  /*1620*/  IMAD R82, R85, 0x5, RZ ;  /* 0x0000000555527824 */ /* 0x000fc400078e02ff */
[C---:B------:R-:W-:Y:S02]  /*1630*/  IMAD.SHL.U32 R83, R85.reuse, 0x4, RZ ;  /* 0x0000000455537824 */ /* 0x040fe400078e00ff */
[C---:B------:R-:W-:Y:S02]  /*1640*/  IMAD R84, R85.reuse, 0x3, RZ ;  /* 0x0000000355547824 */ /* 0x040fe400078e02ff */
[----:B------:R-:W-:-:S07]  /*1650*/  IMAD.SHL.U32 R85, R85, 0x2, RZ ;  /* 0x0000000255557824 */ /* 0x000fce00078e00ff */
.L_x_1:
[C---:B------:R-:W-:Y:S01]  /*1660*/  ISETP.GT.AND P0, PT, R166.reuse, 0x2, PT ;  /* 0x00000002a600780c */ /* 0x040fe20003f04270 */
[--C-:B------:R-:W-:Y:S01]  /*1670*/  IMAD.WIDE R96, R85, 0x2, R178.reuse ;  /* 0x0000000255607825 */ /* 0x100fe200078e02b2 */
[C---:B------:R-:W-:Y:S01]  /*1680*/  ISETP.GT.AND P1, PT, R166.reuse, 0x3, PT ;  /* 0x00000003a600780c */ /* 0x040fe20003f24270 */
[----:B------:R-:W0:Y:S01]  /*1690*/  LDC R145, c[0x0][0x238] ;  /* 0x00008e00ff917b82 */ /* 0x000e220000000800 */
[----:B------:R-:W-:Y:S01]  /*16a0*/  ISETP.GT.AND P2, PT, R166, 0x4, PT ;  /* 0x00000004a600780c */ /* 0x000fe20003f44270 */
[----:B------:R-:W-:Y:S01]  /*16b0*/  IMAD.WIDE R98, R84, 0x2, R178 ;  /* 0x0000000254627825 */ /* 0x000fe200078e02b2 */
[----:B------:R-:W-:Y:S02]  /*16c0*/  ISETP.GT.AND P3, PT, R166, 0x5, PT ;  /* 0x00000005a600780c */ /* 0x000fe40003f64270 */
[----:B------:R-:W-:Y:S01]  /*16d0*/  PRMT R90, RZ, 0x7610, R90 ;  /* 0x00007610ff5a7816 */ /* 0x000fe2000000005a */
[----:B------:R-:W-:Y:S01]  /*16e0*/  IMAD.WIDE R100, R83, 0x2, R178 ;  /* 0x0000000253647825 */ /* 0x000fe200078e02b2 */
[----:B------:R-:W-:-:S02]  /*16f0*/  PRMT R91, RZ, 0x7610, R91 ;  /* 0x00007610ff5b7816 */ /* 0x000fc4000000005b */
[----:B------:R-:W-:Y:S01]  /*1700*/  PRMT R92, RZ, 0x7610, R92 ;  /* 0x00007610ff5c7816 */ /* 0x000fe2000000005c */
[----:B------:R-:W-:Y:S01]  /*1710*/  IMAD.WIDE R102, R82, 0x2, R178 ;  /* 0x0000000252667825 */ /* 0x000fe200078e02b2 */
[----:B------:R-:W-:Y:S01]  /*1720*/  PRMT R93, RZ, 0x7610, R93 ;  /* 0x00007610ff5d7816 */ /* 0x000fe2000000005d */
[----:B------:R-:W2:Y:S01]  /*1730*/  @P0 LDG.E.U16 R90, desc[UR14][R96.64] ;  /* 0x0000000e605a0981 */ /* 0x000ea2000c1e1500 */
[C---:B------:R-:W-:Y:S02]  /*1740*/  ISETP.GT.AND P0, PT, R166.reuse, 0x6, PT ;  /* 0x00000006a600780c */ /* 0x040fe40003f04270 */
[C---:B------:R-:W-:Y:S01]  /*1750*/  ISETP.GT.AND P4, PT, R166.reuse, 0xa, PT ;  /* 0x0000000aa600780c */ /* 0x040fe20003f84270 */
[----:B------:R-:W3:Y:S01]  /*1760*/  @P1 LDG.E.U16 R91, desc[UR14][R98.64] ;  /* 0x0000000e625b1981 */ /* 0x000ee2000c1e1500 */
[----:B------:R-:W-:-:S03]  /*1770*/  ISETP.GT.AND P1, PT, R166, 0x7, PT ;  /* 0x00000007a600780c */ /* 0x000fc60003f24270 */
[----:B------:R1:W4:Y:S01]  /*1780*/  @P2 LDG.E.U16 R92, desc[UR14][R100.64] ;  /* 0x0000000e645c2981 */ /* 0x000322000c1e1500 */
[----:B------:R-:W-:-:S03]  /*1790*/  ISETP.GT.AND P2, PT, R166, 0x8, PT ;  /* 0x00000008a600780c */ /* 0x000fc60003f44270 */
[----:B------:R5:W4:Y:S01]  /*17a0*/  @P3 LDG.E.U16 R93, desc[UR14][R102.64] ;  /* 0x0000000e665d3981 */ /* 0x000b22000c1e1500 */
[----:B------:R-:W-:Y:S01]  /*17b0*/  ISETP.GT.AND P3, PT, R166, 0x9, PT ;  /* 0x00000009a600780c */ /* 0x000fe20003f64270 */
[----:B------:R-:W-:Y:S01]  /*17c0*/  IMAD.WIDE R104, R79, 0x2, R178 ;  /* 0x000000024f687825 */ /* 0x000fe200078e02b2 */
[----:B------:R-:W-:Y:S02]  /*17d0*/  PRMT R94, RZ, 0x7610, R94 ;  /* 0x00007610ff5e7816 */ /* 0x000fe4000000005e */
[----:B------:R-:W-:Y:S01]  /*17e0*/  PRMT R95, RZ, 0x7610, R95 ;  /* 0x00007610ff5f7816 */ /* 0x000fe2000000005f */
[----:B-1----:R-:W-:Y:S01]  /*17f0*/  IMAD.WIDE R100, R81, 0x2, R178 ;  /* 0x0000000251647825 */ /* 0x002fe200078e02b2 */
[----:B------:R-:W-:Y:S02]  /*1800*/  PRMT R96, RZ, 0x7610, R96 ;  /* 0x00007610ff607816 */ /* 0x000fe40000000060 */
[----:B------:R-:W-:Y:S01]  /*1810*/  PRMT R97, RZ, 0x7610, R97 ;  /* 0x00007610ff617816 */ /* 0x000fe20000000061 */
[----:B-----5:R-:W-:Y:S01]  /*1820*/  IMAD.WIDE R102, R80, 0x2, R178 ;  /* 0x0000000250667825 */ /* 0x020fe200078e02b2 */
[----:B------:R-:W-:Y:S01]  /*1830*/  PRMT R98, RZ, 0x7610, R98 ;  /* 0x00007610ff627816 */ /* 0x000fe20000000062 */
[----:B------:R1:W5:Y:S02]  /*1840*/  @P0 LDG.E.U16 R94, desc[UR14][R100.64] ;  /* 0x0000000e645e0981 */ /* 0x000364000c1e1500 */
[----:B------:R-:W-:-:S04]  /*1850*/  IMAD.WIDE R106, R78, 0x2, R178 ;  /* 0x000000024e6a7825 */ /* 0x000fc800078e02b2 */
[----:B------:R-:W-:Y:S01]  /*1860*/  IMAD.WIDE R108, R77, 0x2, R178 ;  /* 0x000000024d6c7825 */ /* 0x000fe200078e02b2 */
[----:B------:R-:W5:Y:S01]  /*1870*/  @P1 LDG.E.U16 R95, desc[UR14][R102.64] ;  /* 0x0000000e665f1981 */ /* 0x000f62000c1e1500 */
[C---:B------:R-:W-:Y:S02]  /*1880*/  ISETP.GT.AND P0, PT, R166.reuse, 0xb, PT ;  /* 0x0000000ba600780c */ /* 0x040fe40003f04270 */
[C---:B------:R-:W-:Y:S01]  /*1890*/  ISETP.GT.AND P1, PT, R166.reuse, 0xc, PT ;  /* 0x0000000ca600780c */ /* 0x040fe20003f24270 */
[----:B------:R-:W2:Y:S01]  /*18a0*/  @P2 LDG.E.U16 R96, desc[UR14][R104.64] ;  /* 0x0000000e68602981 */ /* 0x000ea2000c1e1500 */
[----:B------:R-:W-:-:S03]  /*18b0*/  ISETP.GT.AND P2, PT, R166, 0xd, PT ;  /* 0x0000000da600780c */ /* 0x000fc60003f44270 */
[----:B------:R0:W3:Y:S01]  /*18c0*/  @P3 LDG.E.U16 R97, desc[UR14][R106.64] ;  /* 0x0000000e6a613981 */ /* 0x0000e2000c1e1500 */
[----:B------:R-:W-:-:S03]  /*18d0*/  ISETP.GT.AND P3, PT, R166, 0xe, PT ;  /* 0x0000000ea600780c */ /* 0x000fc60003f64270 */
[----:B------:R0:W4:Y:S01]  /*18e0*/  @P4 LDG.E.U16 R98, desc[UR14][R108.64] ;  /* 0x0000000e6c624981 */ /* 0x000122000c1e1500 */
[----:B------:R-:W-:Y:S01]  /*18f0*/  ISETP.GT.AND P4, PT, R166, 0xf, PT ;  /* 0x0000000fa600780c */ /* 0x000fe20003f84270 */
[----:B------:R-:W-:Y:S01]  /*1900*/  IMAD.WIDE R110, R74, 0x2, R178 ;  /* 0x000000024a6e7825 */ /* 0x000fe200078e02b2 */
[----:B------:R-:W-:Y:S02]  /*1910*/  PRMT R99, RZ, 0x7610, R99 ;  /* 0x00007610ff637816 */ /* 0x000fe40000000063 */
[----:B-1----:R-:W-:Y:S01]  /*1920*/  PRMT R100, RZ, 0x7610, R100 ;  /* 0x00007610ff647816 */ /* 0x002fe20000000064 */
[----:B0-----:R-:W-:Y:S01]  /*1930*/  IMAD.WIDE R106, R76, 0x2, R178 ;  /* 0x000000024c6a7825 */ /* 0x001fe200078e02b2 */
[----:B------:R-:W-:Y:S02]  /*1940*/  PRMT R101, RZ, 0x7610, R101 ;  /* 0x00007610ff657816 */ /* 0x000fe40000000065 */
[----:B------:R-:W-:Y:S01]  /*1950*/  PRMT R102, RZ, 0x7610, R102 ;  /* 0x00007610ff667816 */ /* 0x000fe20000000066 */
[----:B------:R-:W-:Y:S01]  /*1960*/  IMAD.WIDE R108, R75, 0x2, R178 ;  /* 0x000000024b6c7825 */ /* 0x000fe200078e02b2 */
[----:B------:R-:W-:Y:S01]  /*1970*/  PRMT R103, RZ, 0x7610, R103 ;  /* 0x00007610ff677816 */ /* 0x000fe20000000067 */
[----:B------:R-:W5:Y:S02]  /*1980*/  @P0 LDG.E.U16 R99, desc[UR14][R106.64] ;  /* 0x0000000e6a630981 */ /* 0x000f64000c1e1500 */
[----:B------:R-:W-:-:S04]  /*1990*/  IMAD.WIDE R112, R73, 0x2, R178 ;  /* 0x0000000249707825 */ /* 0x000fc800078e02b2 */
[----:B------:R-:W-:Y:S01]  /*19a0*/  IMAD.WIDE R114, R72, 0x2, R178 ;  /* 0x0000000248727825 */ /* 0x000fe200078e02b2 */
[----:B------:R-:W5:Y:S01]  /*19b0*/  @P1 LDG.E.U16 R100, desc[UR14][R108.64] ;  /* 0x0000000e6c641981 */ /* 0x000f62000c1e1500 */
[C---:B------:R-:W-:Y:S02]  /*19c0*/  ISETP.GT.AND P0, PT, R166.reuse, 0x10, PT ;  /* 0x00000010a600780c */ /* 0x040fe40003f04270 */
[C---:B------:R-:W-:Y:S01]  /*19d0*/  ISETP.GT.AND P1, PT, R166.reuse, 0x11, PT ;  /* 0x00000011a600780c */ /* 0x040fe20003f24270 */
[----:B------:R0:W5:Y:S01]  /*19e0*/  @P2 LDG.E.U16 R101, desc[UR14][R110.64] ;  /* 0x0000000e6e652981 */ /* 0x000162000c1e1500 */
[----:B------:R-:W-:-:S03]  /*19f0*/  ISETP.GT.AND P2, PT, R166, 0x12, PT ;  /* 0x00000012a600780c */ /* 0x000fc60003f44270 */
[----:B------:R1:W5:Y:S01]  /*1a00*/  @P3 LDG.E.U16 R102, desc[UR14][R112.64] ;  /* 0x0000000e70663981 */ /* 0x000362000c1e1500 */
[----:B------:R-:W-:-:S03]  /*1a10*/  ISETP.GT.AND P3, PT, R166, 0x13, PT ;  /* 0x00000013a600780c */ /* 0x000fc60003f64270 */
[----:B------:R1:W5:Y:S01]  /*1a20*/  @P4 LDG.E.U16 R103, desc[UR14][R114.64] ;  /* 0x0000000e72674981 */ /* 0x000362000c1e1500 */
[----:B------:R-:W-:Y:S01]  /*1a30*/  ISETP.GT.AND P4, PT, R166, 0x14, PT ;  /* 0x00000014a600780c */ /* 0x000fe20003f84270 */
[----:B0-----:R-:W-:Y:S01]  /*1a40*/  IMAD.WIDE R110, R71, 0x2, R178 ;  /* 0x00000002476e7825 */ /* 0x001fe200078e02b2 */
[----:B------:R-:W-:Y:S02]  /*1a50*/  PRMT R104, RZ, 0x7610, R104 ;  /* 0x00007610ff687816 */ /* 0x000fe40000000068 */
[----:B------:R-:W-:Y:S01]  /*1a60*/  PRMT R105, RZ, 0x7610, R105 ;  /* 0x00007610ff697816 */ /* 0x000fe20000000069 */
[----:B-1----:R-:W-:Y:S01]  /*1a70*/  IMAD.WIDE R112, R70, 0x2, R178 ;  /* 0x0000000246707825 */ /* 0x002fe200078e02b2 */
[----:B------:R-:W-:Y:S02]  /*1a80*/  PRMT R106, RZ, 0x7610, R106 ;  /* 0x00007610ff6a7816 */ /* 0x000fe4000000006a */
[----:B------:R-:W-:Y:S01]  /*1a90*/  PRMT R107, RZ, 0x7610, R107 ;  /* 0x00007610ff6b7816 */ /* 0x000fe2000000006b */
[----:B------:R-:W-:Y:S01]  /*1aa0*/  IMAD.WIDE R114, R69, 0x2, R178 ;  /* 0x0000000245727825 */ /* 0x000fe200078e02b2 */
[----:B------:R-:W-:Y:S01]  /*1ab0*/  PRMT R108, RZ, 0x7610, R108 ;  /* 0x00007610ff6c7816 */ /* 0x000fe2000000006c */
[----:B------:R0:W3:Y:S02]  /*1ac0*/  @P0 LDG.E.U16 R104, desc[UR14][R110.64] ;  /* 0x0000000e6e680981 */ /* 0x0000e4000c1e1500 */
[----:B------:R-:W-:-:S04]  /*1ad0*/  IMAD.WIDE R116, R68, 0x2, R178 ;  /* 0x0000000244747825 */ /* 0x000fc800078e02b2 */
[----:B------:R-:W-:Y:S01]  /*1ae0*/  IMAD.WIDE R118, R67, 0x2, R178 ;  /* 0x0000000243767825 */ /* 0x000fe200078e02b2 */
[----:B------:R-:W4:Y:S01]  /*1af0*/  @P1 LDG.E.U16 R105, desc[UR14][R112.64] ;  /* 0x0000000e70691981 */ /* 0x000f22000c1e1500 */
[C---:B------:R-:W-:Y:S02]  /*1b00*/  ISETP.GT.AND P0, PT, R166.reuse, 0x15, PT ;  /* 0x00000015a600780c */ /* 0x040fe40003f04270 */
[C---:B------:R-:W-:Y:S01]  /*1b10*/  ISETP.GT.AND P1, PT, R166.reuse, 0x16, PT ;  /* 0x00000016a600780c */ /* 0x040fe20003f24270 */
[----:B------:R-:W5:Y:S01]  /*1b20*/  @P2 LDG.E.U16 R106, desc[UR14][R114.64] ;  /* 0x0000000e726a2981 */ /* 0x000f62000c1e1500 */
[----:B------:R-:W-:-:S03]  /*1b30*/  ISETP.GT.AND P2, PT, R166, 0x17, PT ;  /* 0x00000017a600780c */ /* 0x000fc60003f44270 */
[----:B------:R1:W5:Y:S01]  /*1b40*/  @P3 LDG.E.U16 R107, desc[UR14][R116.64] ;  /* 0x0000000e746b3981 */ /* 0x000362000c1e1500 */
[----:B------:R-:W-:-:S03]  /*1b50*/  ISETP.GT.AND P3, PT, R166, 0x18, PT ;  /* 0x00000018a600780c */ /* 0x000fc60003f64270 */
[----:B------:R1:W5:Y:S01]  /*1b60*/  @P4 LDG.E.U16 R108, desc[UR14][R118.64] ;  /* 0x0000000e766c4981 */ /* 0x000362000c1e1500 */
[----:B------:R-:W-:Y:S01]  /*1b70*/  ISETP.GT.AND P4, PT, R166, 0x19, PT ;  /* 0x00000019a600780c */ /* 0x000fe20003f84270 */
[----:B------:R-:W-:Y:S01]  /*1b80*/  IMAD.WIDE R120, R64, 0x2, R178 ;  /* 0x0000000240787825 */ /* 0x000fe200078e02b2 */
[----:B------:R-:W-:Y:S02]  /*1b90*/  PRMT R109, RZ, 0x7610, R109 ;  /* 0x00007610ff6d7816 */ /* 0x000fe4000000006d */
[----:B0-----:R-:W-:Y:S01]  /*1ba0*/  PRMT R110, RZ, 0x7610, R110 ;  /* 0x00007610ff6e7816 */ /* 0x001fe2000000006e */
[----:B-1----:R-:W-:Y:S01]  /*1bb0*/  IMAD.WIDE R116, R66, 0x2, R178 ;  /* 0x0000000242747825 */ /* 0x002fe200078e02b2 */
        /* <DEDUP_REMOVED lines=12> */
[----:B------:R1:W4:Y:S01]  /*1c80*/  @P3 LDG.E.U16 R112, desc[UR14][R122.64] ;  /* 0x0000000e7a703981 */ /* 0x000322000c1e1500 */
        /* <DEDUP_REMOVED lines=11> */
[----:B------:R0:W5:Y:S02]  /*1d40*/  @P0 LDG.E.U16 R114, desc[UR14][R120.64] ;  /* 0x0000000e78720981 */ /* 0x000164000c1e1500 */
[----:B------:R-:W-:-:S04]  /*1d50*/  IMAD.WIDE R126, R58, 0x2, R178 ;  /* 0x000000023a7e7825 */ /* 0x000fc800078e02b2 */
[----:B------:R-:W-:Y:S01]  /*1d60*/  IMAD.WIDE R128, R57, 0x2, R178 ;  /* 0x0000000239807825 */ /* 0x000fe200078e02b2 */
[----:B------:R-:W5:Y:S01]  /*1d70*/  @P1 LDG.E.U16 R115, desc[UR14][R122.64] ;  /* 0x0000000e7a731981 */ /* 0x000f62000c1e1500 */
        /* <DEDUP_REMOVED lines=69> */
[----:B0-----:R-:W-:Y:S02]  /*21d0*/  PRMT R134, RZ, 0x7610, R134 ;  /* 0x00007610ff867816 */ /* 0x001fe40000000086 */
        /* <DEDUP_REMOVED lines=11> */
[C---:B------:R-:W-:Y:S01]  /*2290*/  ISETP.GT.AND P0, PT, R166.reuse, RZ, PT ;  /* 0x000000ffa600720c */ /* 0x040fe20003f04270 */
        /* <DEDUP_REMOVED lines=15> */
[----:B------:R-:W-:Y:S01]  /*2390*/  IMAD.WIDE R152, R145, 0x2, R178 ;  /* 0x0000000291987825 */ /* 0x000fe200078e02b2 */
[C---:B------:R-:W-:Y:S01]  /*23a0*/  ISETP.GT.AND P2, PT, R166.reuse, 0x36, PT ;  /* 0x00000036a600780c */ /* 0x040fe20003f44270 */
[----:B------:R-:W5:Y:S01]  /*23b0*/  @P3 LDG.E.U16 R141, desc[UR14][R148.64] ;  /* 0x0000000e948d3981 */ /* 0x000f62000c1e1500 */
[----:B------:R-:W-:-:S03]  /*23c0*/  ISETP.GT.AND P3, PT, R166, 0x3a, PT ;  /* 0x0000003aa600780c */ /* 0x000fc60003f64270 */
        /* <DEDUP_REMOVED lines=8> */
[----:B------:R-:W-:Y:S01]  /*2450*/  PRMT R145, RZ, 0x7610, R145 ;  /* 0x00007610ff917816 */ /* 0x000fe20000000091 */
[----:B0-----:R-:W-:Y:S01]  /*2460*/  IMAD.WIDE R150, R19, 0x2, R178 ;  /* 0x0000000213967825 */ /* 0x001fe200078e02b2 */
[----:B------:R-:W-:Y:S02]  /*2470*/  PRMT R146, RZ, 0x7610, R146 ;  /* 0x00007610ff927816 */ /* 0x000fe40000000092 */
[----:B------:R-:W-:Y:S01]  /*2480*/  PRMT R147, RZ, 0x7610, R147 ;  /* 0x00007610ff937816 */ /* 0x000fe20000000093 */
[----:B-1----:R-:W-:Y:S01]  /*2490*/  IMAD.WIDE R152, R18, 0x2, R178 ;  /* 0x0000000212987825 */ /* 0x002fe200078e02b2 */
        /* <DEDUP_REMOVED lines=19> */
[----:B--2---:R-:W-:Y:S01]  /*25d0*/  IMAD.WIDE R182, R11, 0x2, R178 ;  /* 0x000000020bb67825 */ /* 0x004fe200078e02b2 */
[----:B------:R-:W-:Y:S01]  /*25e0*/  PRMT R153, RZ, 0x7610, R153 ;  /* 0x00007610ff997816 */ /* 0x000fe20000000099 */
[----:B------:R-:W2:Y:S02]  /*25f0*/  @P0 LDG.E.U16 R149, desc[UR14][R180.64] ;  /* 0x0000000eb4950981 */ /* 0x000ea4000c1e1500 */
[----:B------:R-:W-:-:S02]  /*2600*/  IMAD.WIDE R186, R9, 0x2, R178 ;  /* 0x0000000209ba7825 */ /* 0x000fc400078e02b2 */
[----:B------:R-:W2:Y:S02]  /*2610*/  @P1 LDG.E.U16 R150, desc[UR14][R182.64] ;  /* 0x0000000eb6961981 */ /* 0x000ea4000c1e1500 */
[----:B------:R-:W-:Y:S02]  /*2620*/  IMAD.WIDE R188, R8, 0x2, R178 ;  /* 0x0000000208bc7825 */ /* 0x000fe400078e02b2 */
[----:B------:R0:W2:Y:S04]  /*2630*/  @P2 LDG.E.U16 R151, desc[UR14][R184.64] ;  /* 0x0000000eb8972981 */ /* 0x0000a8000c1e1500 */
[----:B------:R-:W2:Y:S04]  /*2640*/  @P3 LDG.E.U16 R152, desc[UR14][R186.64] ;  /* 0x0000000eba983981 */ /* 0x000ea8000c1e1500 */
[----:B------:R1:W2:Y:S01]  /*2650*/  @P4 LDG.E.U16 R153, desc[UR14][R188.64] ;  /* 0x0000000ebc994981 */ /* 0x0002a2000c1e1500 */
[----:B------:R-:W-:Y:S01]  /*2660*/  ISETP.GE.AND P0, PT, R0, R166, PT ;  /* 0x000000a60000720c */ /* 0x000fe20003f06270 */
[C---:B0-----:R-:W-:Y:S01]  /*2670*/  IMAD.WIDE R184, R5.reuse, 0x2, R174 ;  /* 0x0000000205b87825 */ /* 0x041fe200078e02ae */
[----:B------:R-:W-:Y:S01]  /*2680*/  PRMT R155, RZ, 0x7610, R155 ;  /* 0x00007610ff9b7816 */ /* 0x000fe2000000009b */
[----:B------:R-:W-:Y:S01]  /*2690*/  BAR.SYNC.DEFER_BLOCKING 0x0 ;  /* 0x0000000000007b1d */ /* 0x000fe20000010000 */
[----:B------:R-:W-:Y:S01]  /*26a0*/  PRMT R154, RZ, 0x7610, R154 ;  /* 0x00007610ff9a7816 */ /* 0x000fe2000000009a */
[----:B------:R-:W-:Y:S01]  /*26b0*/  IMAD.WIDE R180, R5, 0x2, R168 ;  /* 0x0000000205b47825 */ /* 0x000fe200078e02a8 */
[----:B------:R-:W-:-:S03]  /*26c0*/  PRMT R156, RZ, 0x7610, R156 ;  /* 0x00007610ff9c7816 */ /* 0x000fc6000000009c */
[----:B------:R-:W-:Y:S01]  /*26d0*/  IMAD.WIDE R182, R5, 0x2, R170 ;  /* 0x0000000205b67825 */ /* 0x000fe200078e02aa */
[----:B------:R-:W-:-:S03]  /*26e0*/  PRMT R158, RZ, 0x7610, R158 ;  /* 0x00007610ff9e7816 */ /* 0x000fc6000000009e */
[----:B-1----:R-:W-:-:S04]  /*26f0*/  IMAD.WIDE R188, R5, 0x2, R176 ;  /* 0x0000000205bc7825 */ /* 0x002fc800078e02b0 */
[----:B------:R-:W-:Y:S02]  /*2700*/  IMAD.MOV.U32 R173, RZ, RZ, R163 ;  /* 0x000000ffffad7224 */ /* 0x000fe400078e00a3 */
[----:B------:R-:W-:Y:S01]  /*2710*/  IMAD.WIDE R190, R5, 0x2, R172 ;  /* 0x0000000205be7825 */ /* 0x000fe200078e02ac */
[----:B------:R0:W2:Y:S04]  /*2720*/  @!P0 LDG.E.U16 R155, desc[UR14][R184.64] ;  /* 0x0000000eb89b8981 */ /* 0x0000a8000c1e1500 */
[----:B------:R1:W2:Y:S04]  /*2730*/  @!P0 LDG.E.U16 R154, desc[UR14][R180.64] ;  /* 0x0000000eb49a8981 */ /* 0x0002a8000c1e1500 */
[----:B------:R3:W2:Y:S01]  /*2740*/  @!P0 LDG.E.U16 R156, desc[UR14][R182.64] ;  /* 0x0000000eb69c8981 */ /* 0x0006a2000c1e1500 */
[----:B0-----:R-:W-:-:S02]  /*2750*/  IMAD.MOV.U32 R184, RZ, RZ, R162 ;  /* 0x000000ffffb87224 */ /* 0x001fc400078e00a2 */
[----:B------:R-:W-:Y:S01]  /*2760*/  IMAD.MOV.U32 R185, RZ, RZ, R157 ;  /* 0x000000ffffb97224 */ /* 0x000fe200078e009d */
[----:B------:R0:W2:Y:S01]  /*2770*/  @!P0 LDG.E.U16 R158, desc[UR14][R188.64] ;  /* 0x0000000ebc9e8981 */ /* 0x0000a2000c1e1500 */
[----:B-1----:R-:W-:Y:S02]  /*2780*/  IMAD.MOV.U32 R180, RZ, RZ, R164 ;  /* 0x000000ffffb47224 */ /* 0x002fe400078e00a4 */
[----:B------:R-:W-:Y:S02]  /*2790*/  IMAD.MOV.U32 R181, RZ, RZ, R159 ;  /* 0x000000ffffb57224 */ /* 0x000fe400078e009f */
[----:B---3--:R-:W-:Y:S02]  /*27a0*/  IMAD.MOV.U32 R182, RZ, RZ, R160 ;  /* 0x000000ffffb67224 */ /* 0x008fe400078e00a0 */
[----:B------:R-:W-:Y:S01]  /*27b0*/  IMAD.MOV.U32 R183, RZ, RZ, R161 ;  /* 0x000000ffffb77224 */ /* 0x000fe200078e00a1 */
[----:B------:R-:W-:Y:S01]  /*27c0*/  PRMT R157, RZ, 0x7610, R157 ;  /* 0x00007610ff9d7816 */ /* 0x000fe2000000009d */
[----:B------:R-:W-:Y:S01]  /*27d0*/  IMAD.WIDE R186, R5, 0x2, R184 ;  /* 0x0000000205ba7825 */ /* 0x000fe200078e02b8 */
[----:B------:R-:W-:-:S02]  /*27e0*/  PRMT R159, RZ, 0x7610, R159 ;  /* 0x00007610ff9f7816 */ /* 0x000fc4000000009f */
[----:B------:R-:W-:Y:S01]  /*27f0*/  PRMT R160, RZ, 0x7610, R160 ;  /* 0x00007610ffa07816 */ /* 0x000fe200000000a0 */
[C---:B------:R-:W-:Y:S01]  /*2800*/  IMAD.WIDE R192, R5.reuse, 0x2, R180 ;  /* 0x0000000205c07825 */ /* 0x040fe200078e02b4 */
[----:B------:R-:W-:Y:S01]  /*2810*/  PRMT R162, RZ, 0x7610, R162 ;  /* 0x00007610ffa27816 */ /* 0x000fe200000000a2 */
[----:B------:R-:W3:Y:S02]  /*2820*/  @!P0 LDG.E.U16 R157, desc[UR14][R190.64] ;  /* 0x0000000ebe9d8981 */ /* 0x000ee4000c1e1500 */
[----:B0-----:R-:W-:Y:S02]  /*2830*/  IMAD.WIDE R188, R5, 0x2, R182 ;  /* 0x0000000205bc7825 */ /* 0x001fe400078e02b6 */
[----:B------:R-:W3:Y:S04]  /*2840*/  @!P0 LDG.E.U16 R159, desc[UR14][R186.64] ;  /* 0x0000000eba9f8981 */ /* 0x000ee8000c1e1500 */
[----:B------:R-:W3:Y:S04]  /*2850*/  @!P0 LDG.E.U16 R160, desc[UR14][R192.64] ;  /* 0x0000000ec0a08981 */ /* 0x000ee8000c1e1500 */
[----:B------:R-:W3:Y:S01]  /*2860*/  @!P0 LDG.E.U16 R162, desc[UR14][R188.64] ;  /* 0x0000000ebca28981 */ /* 0x000ee2000c1e1500 */
[----:B------:R-:W-:Y:S01]  /*2870*/  LOP3.LUT R164, R4, 0x40, RZ, 0xc0, !PT ;  /* 0x0000004004a47812 */ /* 0x000fe200078ec0ff */
[----:B------:R-:W-:Y:S01]  /*2880*/  IMAD.SHL.U32 R163, R0, 0x2, RZ ;  /* 0x0000000200a37824 */ /* 0x000fe200078e00ff */
[----:B------:R-:W-:-:S02]  /*2890*/  SHF.R.S32.HI R161, RZ, 0x6, R4 ;  /* 0x00000006ffa17819 */ /* 0x000fc40000011404 */
[----:B------:R-:W-:Y:S01]  /*28a0*/  LOP3.LUT R165, R4, 0x40, RZ, 0xc0, !PT ;  /* 0x0000004004a57812 */ /* 0x000fe200078ec0ff */
[----:B------:R-:W-:Y:S01]  /*28b0*/  IMAD R163, R164, 0x80, R163 ;  /* 0x00000080a4a37824 */ /* 0x000fe200078e02a3 */
[----:B------:R-:W-:Y:S01]  /*28c0*/  SGXT R161, R161, 0x1 ;  /* 0x00000001a1a1781a */ /* 0x000fe20000000200 */
[----:B------:R-:W-:-:S04]  /*28d0*/  IMAD.SHL.U32 R164, R0, 0x2, RZ ;  /* 0x0000000200a47824 */ /* 0x000fc800078e00ff */
[----:B------:R-:W-:Y:S01]  /*28e0*/  IMAD R165, R165, 0x80, R164 ;  /* 0x00000080a5a57824 */ /* 0x000fe200078e02a4 */
[----:B------:R-:W-:Y:S02]  /*28f0*/  LOP3.LUT R161, R164, 0x90, R161, 0x78, !PT ;  /* 0x00000090a4a17812 */ /* 0x000fe400078e78a1 */
[----:B------:R-:W-:Y:S01]  /*2900*/  LOP3.LUT R164, R163, 0x10, RZ, 0x3c, !PT ;  /* 0x00000010a3a47812 */ /* 0x000fe200078e3cff */
[----:B------:R0:W-:Y:S04]  /*2910*/  STS.U16 [R163+UR12+0x400], R96 ;  /* 0x00040060a3007988 */ /* 0x0001e8000800040c */
[----:B------:R-:W-:Y:S04]  /*2920*/  STS.U16 [R163+UR12+0x800], R104 ;  /* 0x00080068a3007988 */ /* 0x000fe8000800040c */
[----:B----4-:R-:W-:Y:S01]  /*2930*/  STS.U16 [R163+UR12+0xc00], R112 ;  /* 0x000c0070a3007988 */ /* 0x010fe2000800040c */
[----:B0-----:R-:W-:-:S03]  /*2940*/  LOP3.LUT R96, R165, 0x30, RZ, 0x3c, !PT ;  /* 0x00000030a5607812 */ /* 0x001fc600078e3cff */
[----:B-----5:R-:W-:Y:S04]  /*2950*/  STS.U16 [R163+UR12+0x1000], R120 ;  /* 0x00100078a3007988 */ /* 0x020fe8000800040c */
[----:B------:R-:W-:Y:S04]  /*2960*/  STS.U16 [R163+UR12+0x1400], R128 ;  /* 0x00140080a3007988 */ /* 0x000fe8000800040c */
[----:B------:R-:W-:Y:S04]  /*2970*/  STS.U16 [R163+UR12+0x1800], R136 ;  /* 0x00180088a3007988 */ /* 0x000fe8000800040c */
[----:B------:R-:W-:Y:S04]  /*2980*/  STS.U16 [R163+UR12+0x1c00], R141 ;  /* 0x001c008da3007988 */ /* 0x000fe8000800040c */
[----:B------:R0:W-:Y:S04]  /*2990*/  STS.U16 [R163+UR12], R143 ;  /* 0x0000008fa3007988 */ /* 0x0001e8000800040c */
[----:B------:R1:W-:Y:S01]  /*29a0*/  STS.U16 [R164+UR12+0x480], R97 ;  /* 0x00048061a4007988 */ /* 0x0003e2000800040c */
[----:B0-----:R-:W-:-:S03]  /*29b0*/  LOP3.LUT R143, R163, 0x20, RZ, 0x3c, !PT ;  /* 0x00000020a38f7812 */ /* 0x001fc600078e3cff */
[----:B------:R-:W-:Y:S01]  /*29c0*/  STS.U16 [R164+UR12+0x80], R139 ;  /* 0x0000808ba4007988 */ /* 0x000fe2000800040c */
[----:B-1----:R-:W-:-:S03]  /*29d0*/  LOP3.LUT R97, R165, 0x40, RZ, 0x3c, !PT ;  /* 0x00000040a5617812 */ /* 0x002fc600078e3cff */
[----:B------:R-:W-:Y:S04]  /*29e0*/  STS.U16 [R164+UR12+0x880], R105 ;  /* 0x00088069a4007988 */ /* 0x000fe8000800040c */
[----:B------:R-:W-:Y:S04]  /*29f0*/  STS.U16 [R164+UR12+0xc80], R113 ;  /* 0x000c8071a4007988 */ /* 0x000fe8000800040c */
[----:B------:R-:W-:Y:S04]  /*2a00*/  STS.U16 [R164+UR12+0x1080], R121 ;  /* 0x00108079a4007988 */ /* 0x000fe8000800040c */
[----:B------:R-:W-:Y:S04]  /*2a10*/  STS.U16 [R164+UR12+0x1480], R129 ;  /* 0x00148081a4007988 */ /* 0x000fe8000800040c */
[----:B------:R-:W-:Y:S04]  /*2a20*/  STS.U16 [R164+UR12+0x1880], R137 ;  /* 0x00188089a4007988 */ /* 0x000fe8000800040c */
[----:B------:R-:W-:Y:S04]  /*2a30*/  STS.U16 [R164+UR12+0x1c80], R142 ;  /* 0x001c808ea4007988 */ /* 0x000fe8000800040c */
[----:B------:R0:W-:Y:S04]  /*2a40*/  STS.U16 [R143+UR12+0x100], R90 ;  /* 0x0001005a8f007988 */ /* 0x0001e8000800040c */
[----:B------:R-:W-:Y:S04]  /*2a50*/  STS.U16 [R143+UR12+0x500], R98 ;  /* 0x000500628f007988 */ /* 0x000fe8000800040c */
[----:B------:R-:W-:Y:S01]  /*2a60*/  STS.U16 [R143+UR12+0x900], R106 ;  /* 0x0009006a8f007988 */ /* 0x000fe2000800040c */
[----:B0-----:R-:W-:-:S03]  /*2a70*/  LOP3.LUT R90, R165, 0x50, RZ, 0x3c, !PT ;  /* 0x00000050a55a7812 */ /* 0x001fc600078e3cff */
        /* <DEDUP_REMOVED lines=22> */
[----:B--2---:R-:W-:Y:S04]  /*2be0*/  STS.U16 [R97+UR12+0x1e00], R150 ;  /* 0x001e009661007988 */ /* 0x004fe8000800040c */
[----:B------:R-:W-:Y:S04]  /*2bf0*/  STS.U16 [R90+UR12+0x280], R93 ;  /* 0x0002805d5a007988 */ /* 0x000fe8000800040c */
        /* <DEDUP_REMOVED lines=27> */
[----:B---3--:R0:W-:Y:S04]  /*2db0*/  STS.U16 [R88+UR12+0x4200], R157 ;  /* 0x0042009d58007988 */ /* 0x0081e8000800040c */
[----:B------:R1:W-:Y:S04]  /*2dc0*/  STS.U16 [R88+UR12+0x4600], R159 ;  /* 0x0046009f58007988 */ /* 0x0003e8000800040c */
[----:B------:R2:W-:Y:S04]  /*2dd0*/  STS.U16 [R89+UR12+0x4300], R160 ;  /* 0x004300a059007988 */ /* 0x0005e8000800040c */
[----:B------:R3:W-:Y:S01]  /*2de0*/  STS.U16 [R89+UR12+0x4700], R162 ;  /* 0x004700a259007988 */ /* 0x0007e2000800040c */
[----:B------:R4:W-:Y:S06]  /*2df0*/  MEMBAR.ALL.CTA ;  /* 0x0000000000007992 */ /* 0x0009ec0000008000 */
[----:B----4-:R-:W4:Y:S02]  /*2e00*/  FENCE.VIEW.ASYNC.S ;  /* 0x00000000000073c6 */ /* 0x010f240000000000 */
[----:B----4-:R-:W-:Y:S06]  /*2e10*/  BAR.SYNC.DEFER_BLOCKING 0x0 ;  /* 0x0000000000007b1d */ /* 0x010fec0000010000 */
[----:B------:R-:W-:Y:S01]  /*2e20*/  UMOV UR4, UR13 ;  /* 0x0000000d00047c82 */ /* 0x000fe20008000000 */
[----:B------:R-:W-:Y:S01]  /*2e30*/  UMOV UR5, 0x40000040 ;  /* 0x4000004000057882 */ /* 0x000fe20000000000 */
[----:B------:R-:W-:-:S06]  /*2e40*/  WARPGROUP.ARRIVE ;  /* 0x00000000000079c5 */ /* 0x000fcc0000000000 */
[----:B------:R-:W-:Y:S04]  /*2e50*/  HGMMA.64x16x16.F32 R32, gdesc[UR4].tnspA, R32 ;  /* 0x20200000042079f0 */ /* 0x000fe80008700820 */
[----:B------:R-:W-:Y:S01]  /*2e60*/  HGMMA.64x16x16.F32 R32, gdesc[UR8].tnspA, R32 ;  /* 0x20200000082079f0 */ /* 0x000fe20008700820 */
[----:B------:R-:W-:-:S03]  /*2e70*/  UMOV UR26, UR6 ;  /* 0x00000006001a7c82 */ /* 0x000fc60008000000 */
[----:B------:R-:W-:Y:S01]  /*2e80*/  HGMMA.64x16x16.F32 R32, gdesc[UR16].tnspA, R32 ;  /* 0x20200000102079f0 */ /* 0x000fe20008700820 */
[----:B------:R-:W-:-:S03]  /*2e90*/  UMOV UR27, UR7 ;  /* 0x00000007001b7c82 */ /* 0x000fc60008000000 */
[----:B------:R-:W-:Y:S04]  /*2ea0*/  HGMMA.64x16x16.F32 R32, gdesc[UR20].tnspA, R32 ;  /* 0x20200000142079f0 */ /* 0x000fe80008700820 */
[----:B------:R-:W-:Y:S01]  /*2eb0*/  HGMMA.64x16x16.F32 R24, gdesc[UR24].tnspA, R24 ;  /* 0x20200000181879f0 */ /* 0x000fe20008700818 */
[----:B------:R-:W-:Y:S01]  /*2ec0*/  UMOV UR30, UR10 ;  /* 0x0000000a001e7c82 */ /* 0x000fe20008000000 */
[----:B------:R-:W-:Y:S02]  /*2ed0*/  UMOV UR31, UR11 ;  /* 0x0000000b001f7c82 */ /* 0x000fe40008000000 */
[----:B------:R-:W-:Y:S01]  /*2ee0*/  HGMMA.64x16x16.F32 R24, gdesc[UR28].tnspA, R24 ;  /* 0x202000001c1879f0 */ /* 0x000fe20008700818 */
[----:B------:R-:W-:Y:S01]  /*2ef0*/  UMOV UR34, UR18 ;  /* 0x0000001200227c82 */ /* 0x000fe20008000000 */
[----:B------:R-:W-:-:S02]  /*2f00*/  UMOV UR35, UR19 ;  /* 0x0000001300237c82 */ /* 0x000fc40008000000 */
[----:B------:R-:W-:Y:S01]  /*2f10*/  HGMMA.64x16x16.F32 R24, gdesc[UR32].tnspA, R24 ;  /* 0x20200000201879f0 */ /* 0x000fe20008700818 */
[----:B------:R-:W-:Y:S01]  /*2f20*/  UMOV UR38, UR22 ;  /* 0x0000001600267c82 */ /* 0x000fe20008000000 */
[----:B------:R-:W-:Y:S01]  /*2f30*/  UMOV UR39, UR23 ;  /* 0x0000001700277c82 */ /* 0x000fe20008000000 */
[----:B------:R-:W-:-:S05]  /*2f40*/  VIADD R86, R86, 0xffffffff ;  /* 0xffffffff56567836 */ /* 0x000fca0000000000 */
[----:B------:R-:W-:Y:S01]  /*2f50*/  ISETP.NE.U32.AND P0, PT, R86, RZ, PT ;  /* 0x000000ff5600720c */ /* 0x000fe20003f05070 */
[----:B------:R-:W-:Y:S01]  /*2f60*/  HGMMA.64x16x16.F32 R24, gdesc[UR36].tnspA, R24, gsb0 ;  /* 0x20200000241879f0 */ /* 0x000fe20008000818 */
[----:B0-----:R-:W-:-:S04]  /*2f70*/  IMAD.WIDE R156, R6, 0x2, R184 ;  /* 0x00000002069c7825 */ /* 0x001fc800078e02b8 */
[----:B-1----:R-:W-:-:S04]  /*2f80*/  IMAD.WIDE R158, R6, 0x2, R180 ;  /* 0x00000002069e7825 */ /* 0x002fc800078e02b4 */
[----:B------:R-:W-:-:S04]  /*2f90*/  IMAD.WIDE R172, R6, 0x2, R172 ;  /* 0x0000000206ac7825 */ /* 0x000fc800078e02ac */
[----:B--2---:R-:W-:-:S04]  /*2fa0*/  IMAD.WIDE R160, R6, 0x2, R182 ;  /* 0x0000000206a07825 */ /* 0x004fc800078e02b6 */
[----:B------:R-:W-:-:S04]  /*2fb0*/  IMAD.WIDE R176, R6, 0x2, R176 ;  /* 0x0000000206b07825 */ /* 0x000fc800078e02b0 */
[----:B------:R-:W-:-:S04]  /*2fc0*/  IMAD.WIDE R174, R6, 0x2, R174 ;  /* 0x0000000206ae7825 */ /* 0x000fc800078e02ae */
[----:B---3--:R-:W-:Y:S02]  /*2fd0*/  IMAD.MOV.U32 R162, RZ, RZ, R156 ;  /* 0x000000ffffa27224 */ /* 0x008fe400078e009c */
[----:B------:R-:W-:Y:S02]  /*2fe0*/  IMAD.MOV.U32 R164, RZ, RZ, R158 ;  /* 0x000000ffffa47224 */ /* 0x000fe400078e009e */
[----:B------:R-:W-:-:S04]  /*2ff0*/  IMAD.WIDE R170, R6, 0x2, R170 ;  /* 0x0000000206aa7825 */ /* 0x000fc800078e02aa */
[----:B------:R-:W-:Y:S02]  /*3000*/  IMAD.MOV.U32 R163, RZ, RZ, R173 ;  /* 0x000000ffffa37224 */ /* 0x000fe400078e00ad */
[----:B------:R-:W-:-:S04]  /*3010*/  IMAD.WIDE R168, R6, 0x2, R168 ;  /* 0x0000000206a87825 */ /* 0x000fc800078e02a8 */
[----:B------:R-:W-:-:S04]  /*3020*/  IMAD.WIDE R178, R7, 0x2, R178 ;  /* 0x0000000207b27825 */ /* 0x000fc800078e02b2 */
[----:B------:R-:W-:Y:S01]  /*3030*/  VIADD R166, R166, 0xffffffc0 ;  /* 0xffffffc0a6a67836 */ /* 0x000fe20000000000 */
[----:B------:R-:W-:Y:S02]  /*3040*/  WARPGROUP.DEPBAR.LE gsb0, 0x0 ;  /* 0x00008000000079c5 */ /* 0x000fe40000010000 */
[----:B------:R-:W-:Y:S05]  /*3050*/  @P0 BRA `(.L_x_1) ;  /* 0xffffffe400800947 */ /* 0x000fea000383ffff */
[----:B------:R-:W-:Y:S02]  /*3060*/  F2FP.F16.F32.PACK_AB R31, R31, R30 ;  /* 0x0000001e1f1f723e */ /* 0x000fe400000000ff */
[----:B------:R-:W-:Y:S02]  /*3070*/  F2FP.F16.F32.PACK_AB R27, R27, R26 ;  /* 0x0000001a1b1b723e */ /* 0x000fe400000000ff */
[----:B------:R-:W-:Y:S02]  /*3080*/  F2FP.F16.F32.PACK_AB R30, R29, R28 ;  /* 0x0000001c1d1e723e */ /* 0x000fe400000000ff */
[----:B------:R-:W-:Y:S02]  /*3090*/  F2FP.F16.F32.PACK_AB R26, R25, R24 ;  /* 0x00000018191a723e */ /* 0x000fe400000000ff */
[----:B------:R-:W-:Y:S02]  /*30a0*/  F2FP.F16.F32.PACK_AB R29, R39, R38 ;  /* 0x00000026271d723e */ /* 0x000fe400000000ff */
[----:B------:R-:W-:-:S02]  /*30b0*/  F2FP.F16.F32.PACK_AB R28, R37, R36 ;  /* 0x00000024251c723e */ /* 0x000fc400000000ff */
[----:B------:R-:W-:Y:S02]  /*30c0*/  F2FP.F16.F32.PACK_AB R25, R35, R34 ;  /* 0x000000222319723e */ /* 0x000fe400000000ff */
[----:B------:R-:W-:-:S07]  /*30d0*/  F2FP.F16.F32.PACK_AB R24, R33, R32 ;  /* 0x000000202118723e */ /* 0x000fce00000000ff */
.L_x_0:
[----:B------:R-:W-:Y:S01]  /*30e0*/  BAR.SYNC.DEFER_BLOCKING 0x0 ;  /* 0x0000000000007b1d */ /* 0x000fe20000010000 */
[C---:B------:R-:W-:Y:S02]  /*30f0*/  IMAD.SHL.U32 R0, R4.reuse, 0x10, RZ ;  /* 0x0000001004007824 */ /* 0x040fe400078e00ff */
[C---:B------:R-:W-:Y:S02]  /*3100*/  IMAD.SHL.U32 R5, R4.reuse, 0x40, RZ ;  /* 0x0000004004057824 */ /* 0x040fe400078e00ff */
[----:B------:R-:W-:Y:S01]  /*3110*/  IMAD.SHL.U32 R4, R4, 0x8, RZ ;  /* 0x0000000804047824 */ /* 0x000fe200078e00ff */
[----:B------:R-:W-:Y:S01]  /*3120*/  LOP3.LUT R0, R0, 0xf0, RZ, 0xc0, !PT ;  /* 0x000000f000007812 */ /* 0x000fe200078ec0ff */
[----:B------:R-:W-:Y:S01]  /*3130*/  ULDC.64 UR6, c[0x0][0x228] ;  /* 0x00008a0000067ab9 */ /* 0x000fe20000000a00 */
[----:B------:R-:W0:Y:S01]  /*3140*/  S2R R6, SR_TID.X ;  /* 0x0000000000067919 */ /* 0x000e220000002100 */
[----:B------:R-:W-:Y:S01]  /*3150*/  LOP3.LUT R5, R5, 0x400, RZ, 0xc0, !PT ;  /* 0x0000040005057812 */ /* 0x000fe200078ec0ff */
[----:B------:R-:W-:Y:S01]  /*3160*/  ULDC UR4, c[0x0][0x244] ;  /* 0x0000910000047ab9 */ /* 0x000fe20000000800 */
[----:B------:R-:W-:-:S02]  /*3170*/  LOP3.LUT R4, R4, 0x300, RZ, 0xc0, !PT ;  /* 0x0000030004047812 */ /* 0x000fc400078ec0ff */
[----:B------:R-:W-:Y:S01]  /*3180*/  IADD3 R5, R5, UR12, R0 ;  /* 0x0000000c05057c10 */ /* 0x000fe2000fffe000 */
[----:B------:R-:W-:Y:S01]  /*3190*/  VIADD R0, R2, 0x1 ;  /* 0x0000000102007836 */ /* 0x000fe20000000000 */
[C---:B------:R-:W-:Y:S01]  /*31a0*/  ISETP.GE.AND P0, PT, R3.reuse, UR6, PT ;  /* 0x0000000603007c0c */ /* 0x040fe2000bf06270 */
[----:B------:R-:W-:Y:S01]  /*31b0*/  IMAD R3, R3, UR4, RZ ;  /* 0x0000000403037c24 */ /* 0x000fe2000f8e02ff */
[----:B------:R-:W-:Y:S01]  /*31c0*/  ULDC UR6, c[0x0][0x248] ;  /* 0x0000920000067ab9 */ /* 0x000fe20000000800 */
[----:B------:R-:W-:Y:S01]  /*31d0*/  IMAD.IADD R15, R4, 0x1, R5 ;  /* 0x00000001040f7824 */ /* 0x000fe200078e0205 */
[----:B------:R-:W-:Y:S01]  /*31e0*/  ISETP.LT.AND P4, PT, R0, UR7, !P0 ;  /* 0x0000000700007c0c */ /* 0x000fe2000c781270 */
[----:B------:R-:W-:Y:S01]  /*31f0*/  ULDC.64 UR4, c[0x0][0x220] ;  /* 0x0000880000047ab9 */ /* 0x000fe20000000a00 */
[C---:B------:R-:W-:Y:S01]  /*3200*/  VIADD R0, R2.reuse, 0x2 ;  /* 0x0000000202007836 */ /* 0x040fe20000000000 */
[----:B------:R-:W-:Y:S01]  /*3210*/  LEA R20, P1, R3, UR4, 0x1 ;  /* 0x0000000403147c11 */ /* 0x000fe2000f8208ff */
[C---:B------:R-:W-:Y:S01]  /*3220*/  IMAD R5, R2.reuse, UR6, RZ ;  /* 0x0000000602057c24 */ /* 0x040fe2000f8e02ff */
[----:B------:R-:W-:Y:S01]  /*3230*/  STSM.16.M88.4 [R15], R24 ;  /* 0x000000180f007844 */ /* 0x000fe20000000200 */
[----:B------:R-:W-:Y:S01]  /*3240*/  BAR.SYNC.DEFER_BLOCKING 0x0 ;  /* 0x0000000000007b1d */ /* 0x000fe20000010000 */
[----:B------:R-:W-:-:S02]  /*3250*/  ISETP.LT.AND P5, PT, R2, UR7, !P0 ;  /* 0x0000000702007c0c */ /* 0x000fc4000c7a1270 */
[----:B------:R-:W-:Y:S01]  /*3260*/  ISETP.LT.AND P3, PT, R0, UR7, !P0 ;  /* 0x0000000700007c0c */ /* 0x000fe2000c761270 */
[----:B------:R-:W-:Y:S01]  /*3270*/  VIADD R0, R2, 0x4 ;  /* 0x0000000402007836 */ /* 0x000fe20000000000 */
[----:B------:R-:W-:Y:S01]  /*3280*/  LEA.HI.X.SX32 R22, R3, UR5, 0x1, P1 ;  /* 0x0000000503167c11 */ /* 0x000fe200088f0eff */
[C---:B------:R-:W-:Y:S01]  /*3290*/  VIADD R3, R5.reuse, UR6 ;  /* 0x0000000605037c36 */ /* 0x040fe20008000000 */
[----:B------:R-:W-:-:S03]  /*32a0*/  LEA R4, P1, R5, R20, 0x1 ;  /* 0x0000001405047211 */ /* 0x000fc600078208ff */
[----:B------:R-:W-:Y:S01]  /*32b0*/  VIADD R14, R3, UR6 ;  /* 0x00000006030e7c36 */ /* 0x000fe20008000000 */
[----:B------:R-:W-:Y:S02]  /*32c0*/  LEA.HI.X.SX32 R5, R5, R22, 0x1, P1 ;  /* 0x0000001605057211 */ /* 0x000fe400008f0eff */
[----:B0-----:R-:W-:Y:S02]  /*32d0*/  LOP3.LUT R6, R6, 0x7f, RZ, 0xc0, !PT ;  /* 0x0000007f06067812 */ /* 0x001fe400078ec0ff */
[----:B------:R-:W-:Y:S01]  /*32e0*/  ISETP.LT.AND P1, PT, R0, UR7, !P0 ;  /* 0x0000000700007c0c */ /* 0x000fe2000c721270 */
[----:B------:R-:W-:Y:S01]  /*32f0*/  VIADD R0, R2, 0x5 ;  /* 0x0000000502007836 */ /* 0x000fe20000000000 */
[----:B------:R-:W-:Y:S01]  /*3300*/  LEA R18, R6, UR12, 0x4 ;  /* 0x0000000c06127c11 */ /* 0x000fe2000f8e20ff */
[----:B------:R-:W-:-:S05]  /*3310*/  VIADD R6, R2, 0x3 ;  /* 0x0000000302067836 */ /* 0x000fca0000000000 */
[----:B------:R-:W-:Y:S01]  /*3320*/  ISETP.LT.AND P2, PT, R6, UR7, !P0 ;  /* 0x0000000706007c0c */ /* 0x000fe2000c741270 */
[----:B------:R-:W0:Y:S01]  /*3330*/  LDS.128 R8, [R18] ;  /* 0x0000000012087984 */ /* 0x000e220000000c00 */
[----:B------:R-:W-:Y:S01]  /*3340*/  BAR.SYNC.DEFER_BLOCKING 0x0 ;  /* 0x0000000000007b1d */ /* 0x000fe20000010000 */
[----:B------:R-:W-:-:S04]  /*3350*/  LEA R6, P6, R3, R20, 0x1 ;  /* 0x0000001403067211 */ /* 0x000fc800078c08ff */
[----:B------:R-:W-:Y:S01]  /*3360*/  LEA.HI.X.SX32 R7, R3, R22, 0x1, P6 ;  /* 0x0000001603077211 */ /* 0x000fe200030f0eff */
[C---:B------:R-:W-:Y:S01]  /*3370*/  VIADD R3, R14.reuse, UR6 ;  /* 0x000000060e037c36 */ /* 0x040fe20008000000 */
[----:B------:R-:W-:-:S04]  /*3380*/  LEA R12, P6, R14, R20, 0x1 ;  /* 0x000000140e0c7211 */ /* 0x000fc800078c08ff */
[----:B------:R-:W-:Y:S02]  /*3390*/  LEA.HI.X.SX32 R13, R14, R22, 0x1, P6 ;  /* 0x000000160e0d7211 */ /* 0x000fe400030f0eff */
[----:B------:R-:W-:Y:S01]  /*33a0*/  LEA R14, P6, R3, R20, 0x1 ;  /* 0x00000014030e7211 */ /* 0x000fe200078c08ff */
[----:B------:R1:W-:Y:S01]  /*33b0*/  STSM.16.M88.4 [R15], R28 ;  /* 0x0000001c0f007844 */ /* 0x0003e20000000200 */
[----:B------:R-:W-:Y:S01]  /*33c0*/  BAR.SYNC.DEFER_BLOCKING 0x0 ;  /* 0x0000000000007b1d */ /* 0x000fe20000010000 */
[----:B0-----:R-:W-:Y:S02]  /*33d0*/  PRMT R19, R9, 0x7632, R19 ;  /* 0x0000763209137816 */ /* 0x001fe40000000013 */
[----:B-1----:R-:W-:-:S03]  /*33e0*/  LEA.HI.X.SX32 R15, R3, R22, 0x1, P6 ;  /* 0x00000016030f7211 */ /* 0x002fc600030f0eff */
[----:B------:R0:W-:Y:S01]  /*33f0*/  @P5 STG.E.U16 desc[UR14][R4.64], R8 ;  /* 0x0000000804005986 */ /* 0x0001e2000c10150e */
[----:B------:R-:W-:Y:S01]  /*3400*/  ISETP.LT.AND P5, PT, R0, UR7, !P0 ;  /* 0x0000000700007c0c */ /* 0x000fe2000c7a1270 */
[----:B------:R-:W-:Y:S01]  /*3410*/  VIADD R0, R2, 0x6 ;  /* 0x0000000602007836 */ /* 0x000fe20000000000 */
[----:B0-----:R-:W-:Y:S01]  /*3420*/  PRMT R5, R8, 0x7632, R5 ;  /* 0x0000763208057816 */ /* 0x001fe20000000005 */
[----:B------:R-:W-:-:S04]  /*3430*/  VIADD R8, R3, UR6 ;  /* 0x0000000603087c36 */ /* 0x000fc80008000000 */
[----:B------:R-:W-:Y:S01]  /*3440*/  @P4 STG.E.U16 desc[UR14][R6.64], R5 ;  /* 0x0000000506004986 */ /* 0x000fe2000c10150e */
[----:B------:R-:W-:Y:S01]  /*3450*/  ISETP.LT.AND P4, PT, R0, UR7, !P0 ;  /* 0x0000000700007c0c */ /* 0x000fe2000c781270 */
[----:B------:R-:W-:Y:S01]  /*3460*/  VIADD R0, R2, 0x7 ;  /* 0x0000000702007836 */ /* 0x000fe20000000000 */
[C---:B------:R-:W-:Y:S01]  /*3470*/  LEA R16, P6, R8.reuse, R20, 0x1 ;  /* 0x0000001408107211 */ /* 0x040fe200078c08ff */
[----:B------:R-:W0:Y:S01]  /*3480*/  LDS.128 R4, [R18] ;  /* 0x0000000012047984 */ /* 0x000e220000000c00 */
[C---:B------:R-:W-:Y:S02]  /*3490*/  VIADD R3, R8.reuse, UR6 ;  /* 0x0000000608037c36 */ /* 0x040fe40008000000 */
[----:B------:R-:W-:Y:S01]  /*34a0*/  LEA.HI.X.SX32 R17, R8, R22, 0x1, P6 ;  /* 0x0000001608117211 */ /* 0x000fe200030f0eff */
[----:B------:R1:W-:Y:S01]  /*34b0*/  @P3 STG.E.U16 desc[UR14][R12.64], R9 ;  /* 0x000000090c003986 */ /* 0x0003e2000c10150e */
[----:B------:R-:W-:Y:S01]  /*34c0*/  ISETP.LT.AND P3, PT, R0, UR7, !P0 ;  /* 0x0000000700007c0c */ /* 0x000fe2000c761270 */
[----:B------:R-:W-:Y:S01]  /*34d0*/  VIADD R0, R2, 0x8 ;  /* 0x0000000802007836 */ /* 0x000fe20000000000 */
[C---:B------:R-:W-:Y:S01]  /*34e0*/  LEA R8, P6, R3.reuse, R20, 0x1 ;  /* 0x0000001403087211 */ /* 0x040fe200078c08ff */
[----:B------:R2:W-:Y:S03]  /*34f0*/  @P2 STG.E.U16 desc[UR14][R14.64], R19 ;  /* 0x000000130e002986 */ /* 0x0005e6000c10150e */
[----:B------:R-:W-:Y:S01]  /*3500*/  ISETP.LT.AND P2, PT, R0, UR7, !P0 ;  /* 0x0000000700007c0c */ /* 0x000fe2000c741270 */
[----:B------:R-:W-:Y:S01]  /*3510*/  VIADD R0, R2, 0x9 ;  /* 0x0000000902007836 */ /* 0x000fe20000000000 */
[----:B------:R3:W-:Y:S01]  /*3520*/  @P1 STG.E.U16 desc[UR14][R16.64], R10 ;  /* 0x0000000a10001986 */ /* 0x0007e2000c10150e */
[----:B-1----:R-:W-:-:S03]  /*3530*/  VIADD R13, R3, UR6 ;  /* 0x00000006030d7c36 */ /* 0x002fc60008000000 */
[----:B------:R-:W-:Y:S01]  /*3540*/  ISETP.LT.AND P1, PT, R0, UR7, !P0 ;  /* 0x0000000700007c0c */ /* 0x000fe2000c721270 */
[----:B------:R-:W-:Y:S01]  /*3550*/  VIADD R0, R2, 0xa ;  /* 0x0000000a02007836 */ /* 0x000fe20000000000 */
[----:B------:R-:W-:Y:S01]  /*3560*/  LEA.HI.X.SX32 R9, R3, R22, 0x1, P6 ;  /* 0x0000001603097211 */ /* 0x000fe200030f0eff */
[C---:B------:R-:W-:Y:S01]  /*3570*/  VIADD R3, R13.reuse, UR6 ;  /* 0x000000060d037c36 */ /* 0x040fe20008000000 */
[----:B--2---:R-:W-:Y:S02]  /*3580*/  PRMT R15, R10, 0x7632, R15 ;  /* 0x000076320a0f7816 */ /* 0x004fe4000000000f */
[----:B------:R-:W-:Y:S01]  /*3590*/  LEA R12, P6, R13, R20, 0x1 ;  /* 0x000000140d0c7211 */ /* 0x000fe200078c08ff */
[----:B---3--:R-:W-:Y:S02]  /*35a0*/  VIADD R10, R3, UR6 ;  /* 0x00000006030a7c36 */ /* 0x008fe40008000000 */
[----:B------:R1:W-:Y:S01]  /*35b0*/  @P5 STG.E.U16 desc[UR14][R8.64], R15 ;  /* 0x0000000f08005986 */ /* 0x0003e2000c10150e */
[----:B------:R-:W-:-:S02]  /*35c0*/  LEA.HI.X.SX32 R13, R13, R22, 0x1, P6 ;  /* 0x000000160d0d7211 */ /* 0x000fc400030f0eff */
[----:B------:R-:W-:Y:S01]  /*35d0*/  ISETP.LT.AND P5, PT, R0, UR7, !P0 ;  /* 0x0000000700007c0c */ /* 0x000fe2000c7a1270 */
[----:B------:R-:W-:Y:S01]  /*35e0*/  VIADD R0, R2, 0xb ;  /* 0x0000000b02007836 */ /* 0x000fe20000000000 */
[C---:B------:R-:W-:Y:S01]  /*35f0*/  LEA R14, P6, R3.reuse, R20, 0x1 ;  /* 0x00000014030e7211 */ /* 0x040fe200078c08ff */
[----:B------:R2:W-:Y:S03]  /*3600*/  @P4 STG.E.U16 desc[UR14][R12.64], R11 ;  /* 0x0000000b0c004986 */ /* 0x0005e6000c10150e */
[----:B------:R-:W-:Y:S01]  /*3610*/  ISETP.LT.AND P4, PT, R0, UR7, !P0 ;  /* 0x0000000700007c0c */ /* 0x000fe2000c781270 */
[----:B------:R-:W-:Y:S01]  /*3620*/  VIADD R0, R2, 0xc ;  /* 0x0000000c02007836 */ /* 0x000fe20000000000 */
[----:B-1----:R-:W-:Y:S01]  /*3630*/  LEA.HI.X.SX32 R15, R3, R22, 0x1, P6 ;  /* 0x00000016030f7211 */ /* 0x002fe200030f0eff */
[----:B------:R-:W-:Y:S01]  /*3640*/  VIADD R3, R10, UR6 ;  /* 0x000000060a037c36 */ /* 0x000fe20008000000 */
[----:B------:R-:W-:-:S02]  /*3650*/  PRMT R9, R11, 0x7632, R9 ;  /* 0x000076320b097816 */ /* 0x000fc40000000009 */
[C---:B------:R-:W-:Y:S01]  /*3660*/  LEA R16, P6, R10.reuse, R20, 0x1 ;  /* 0x000000140a107211 */ /* 0x040fe200078c08ff */
[C---:B--2---:R-:W-:Y:S02]  /*3670*/  VIADD R11, R3.reuse, UR6 ;  /* 0x00000006030b7c36 */ /* 0x044fe40008000000 */
[----:B------:R1:W-:Y:S01]  /*3680*/  @P3 STG.E.U16 desc[UR14][R14.64], R9 ;  /* 0x000000090e003986 */ /* 0x0003e2000c10150e */
[----:B------:R-:W-:Y:S02]  /*3690*/  LEA.HI.X.SX32 R17, R10, R22, 0x1, P6 ;  /* 0x000000160a117211 */ /* 0x000fe400030f0eff */
[----:B------:R-:W-:Y:S01]  /*36a0*/  ISETP.LT.AND P3, PT, R0, UR7, !P0 ;  /* 0x0000000700007c0c */ /* 0x000fe2000c761270 */
[----:B------:R-:W-:Y:S01]  /*36b0*/  VIADD R0, R2, 0xd ;  /* 0x0000000d02007836 */ /* 0x000fe20000000000 */
[----:B------:R-:W-:Y:S01]  /*36c0*/  LEA R8, P6, R3, R20, 0x1 ;  /* 0x0000001403087211 */ /* 0x000fe200078c08ff */
[----:B------:R-:W-:Y:S01]  /*36d0*/  VIADD R13, R11, UR6 ;  /* 0x000000060b0d7c36 */ /* 0x000fe20008000000 */
[----:B0-----:R0:W-:Y:S02]  /*36e0*/  @P2 STG.E.U16 desc[UR14][R16.64], R4 ;  /* 0x0000000410002986 */ /* 0x0011e4000c10150e */
[----:B------:R-:W-:Y:S01]  /*36f0*/  ISETP.LT.AND P2, PT, R0, UR7, !P0 ;  /* 0x0000000700007c0c */ /* 0x000fe2000c741270 */
[----:B------:R-:W-:Y:S01]  /*3700*/  VIADD R0, R13, UR6 ;  /* 0x000000060d007c36 */ /* 0x000fe20008000000 */
[----:B-1----:R-:W-:Y:S01]  /*3710*/  LEA.HI.X.SX32 R9, R3, R22, 0x1, P6 ;  /* 0x0000001603097211 */ /* 0x002fe200030f0eff */
[----:B------:R-:W-:Y:S01]  /*3720*/  VIADD R3, R2, 0xe ;  /* 0x0000000e02037836 */ /* 0x000fe20000000000 */
[----:B------:R-:W-:Y:S01]  /*3730*/  PRMT R15, R4, 0x7632, R15 ;  /* 0x00007632040f7816 */ /* 0x000fe2000000000f */
[----:B------:R-:W-:Y:S01]  /*3740*/  VIADD R18, R0, UR6 ;  /* 0x0000000600127c36 */ /* 0x000fe20008000000 */
[----:B------:R-:W-:-:S03]  /*3750*/  LEA R10, P6, R11, R20, 0x1 ;  /* 0x000000140b0a7211 */ /* 0x000fc600078c08ff */
[----:B------:R1:W-:Y:S01]  /*3760*/  @P1 STG.E.U16 desc[UR14][R8.64], R15 ;  /* 0x0000000f08001986 */ /* 0x0003e2000c10150e */
[----:B------:R-:W-:Y:S01]  /*3770*/  LEA.HI.X.SX32 R11, R11, R22, 0x1, P6 ;  /* 0x000000160b0b7211 */ /* 0x000fe200030f0eff */
[----:B0-----:R-:W-:Y:S01]  /*3780*/  VIADD R4, R18, UR6 ;  /* 0x0000000612047c36 */ /* 0x001fe20008000000 */
[CC--:B------:R-:W-:Y:S02]  /*3790*/  LEA R12, P1, R13.reuse, R20.reuse, 0x1 ;  /* 0x000000140d0c7211 */ /* 0x0c0fe400078208ff */
[----:B------:R-:W-:Y:S01]  /*37a0*/  LEA R14, P6, R0, R20, 0x1 ;  /* 0x00000014000e7211 */ /* 0x000fe200078c08ff */
[----:B------:R-:W-:Y:S01]  /*37b0*/  VIADD R19, R4, UR6 ;  /* 0x0000000604137c36 */ /* 0x000fe20008000000 */
[-C--:B------:R-:W-:Y:S01]  /*37c0*/  LEA.HI.X.SX32 R13, R13, R22.reuse, 0x1, P1 ;  /* 0x000000160d0d7211 */ /* 0x080fe200008f0eff */
[----:B------:R0:W-:Y:S01]  /*37d0*/  @P5 STG.E.U16 desc[UR14][R10.64], R5 ;  /* 0x000000050a005986 */ /* 0x0001e2000c10150e */
[----:B-1----:R-:W-:Y:S01]  /*37e0*/  LEA.HI.X.SX32 R15, R0, R22, 0x1, P6 ;  /* 0x00000016000f7211 */ /* 0x002fe200030f0eff */
[----:B------:R-:W-:Y:S01]  /*37f0*/  VIADD R0, R2, 0xf ;  /* 0x0000000f02007836 */ /* 0x000fe20000000000 */
[----:B------:R-:W-:-:S02]  /*3800*/  LEA R8, P1, R4, R20, 0x1 ;  /* 0x0000001404087211 */ /* 0x000fc400078208ff */
[----:B------:R-:W-:Y:S02]  /*3810*/  LEA R16, P6, R18, R20, 0x1 ;  /* 0x0000001412107211 */ /* 0x000fe400078c08ff */
[-C--:B------:R-:W-:Y:S02]  /*3820*/  LEA.HI.X.SX32 R9, R4, R22.reuse, 0x1, P1 ;  /* 0x0000001604097211 */ /* 0x080fe400008f0eff */
[----:B------:R-:W-:Y:S02]  /*3830*/  ISETP.LT.AND P1, PT, R3, UR7, !P0 ;  /* 0x0000000703007c0c */ /* 0x000fe4000c721270 */
[----:B------:R-:W-:Y:S02]  /*3840*/  ISETP.LT.AND P0, PT, R0, UR7, !P0 ;  /* 0x0000000700007c0c */ /* 0x000fe4000c701270 */
[----:B------:R-:W-:Y:S02]  /*3850*/  PRMT R0, R5, 0x7632, R0 ;  /* 0x0000763205007816 */ /* 0x000fe40000000000 */
[----:B------:R-:W-:-:S02]  /*3860*/  LEA.HI.X.SX32 R17, R18, R22, 0x1, P6 ;  /* 0x0000001612117211 */ /* 0x000fc400030f0eff */
[----:B------:R-:W-:Y:S01]  /*3870*/  PRMT R4, R6, 0x7632, R4 ;  /* 0x0000763206047816 */ /* 0x000fe20000000004 */
[----:B------:R0:W-:Y:S01]  /*3880*/  @P4 STG.E.U16 desc[UR14][R12.64], R0 ;  /* 0x000000000c004986 */ /* 0x0001e2000c10150e */
[----:B------:R-:W-:-:S03]  /*3890*/  LEA R2, P6, R19, R20, 0x1 ;  /* 0x0000001413027211 */ /* 0x000fc600078c08ff */
[----:B------:R0:W-:Y:S01]  /*38a0*/  @P3 STG.E.U16 desc[UR14][R14.64], R6 ;  /* 0x000000060e003986 */ /* 0x0001e2000c10150e */
[----:B------:R-:W-:-:S03]  /*38b0*/  LEA.HI.X.SX32 R3, R19, R22, 0x1, P6 ;  /* 0x0000001613037211 */ /* 0x000fc600030f0eff */
[----:B------:R0:W-:Y:S04]  /*38c0*/  @P2 STG.E.U16 desc[UR14][R16.64], R4 ;  /* 0x0000000410002986 */ /* 0x0001e8000c10150e */
[----:B------:R0:W-:Y:S01]  /*38d0*/  @P1 STG.E.U16 desc[UR14][R8.64], R7 ;  /* 0x0000000708001986 */ /* 0x0001e2000c10150e */
[----:B------:R-:W-:Y:S05]  /*38e0*/  @!P0 EXIT ;  /* 0x000000000000894d */ /* 0x000fea0003800000 */
[----:B0-----:R-:W-:-:S05]  /*38f0*/  PRMT R7, R7, 0x7632, R7 ;  /* 0x0000763207077816 */ /* 0x001fca0000000007 */
[----:B------:R-:W-:Y:S01]  /*3900*/  STG.E.U16 desc[UR14][R2.64], R7 ;  /* 0x0000000702007986 */ /* 0x000fe2000c10150e */
[----:B------:R-:W-:Y:S05]  /*3910*/  EXIT ;  /* 0x000000000000794d */ /* 0x000fea0003800000 */
.L_x_2:
[----:B------:R-:W-:-:S00]  /*3920*/  BRA `(.L_x_2) ;  /* 0xfffffffc00fc7947 */ /* 0x000fc0000383ffff */
[----:B------:R-:W-:-:S00]  /*3930*/  NOP ;  /* 0x0000000000007918 */ /* 0x000fc00000000000 */
        /* <DEDUP_REMOVED lines=12> */
.L_x_3:


//--------------------- .nv.shared.matmul_kernel  --------------------------
	.section	.nv.shared.matmul_kernel,"aw",@nobits
	.sectionflags	@""
	.align	16
	.zero		1024


//--------------------- .nv.shared.reserved.0     --------------------------
	.section	.nv.shared.reserved.0,"aw",@nobits
	.weak		__nv_reservedSMEM_offset_0_alias
	.size		__nv_reservedSMEM_offset_0_alias, 0, 0
	.other		__nv_reservedSMEM_offset_0_alias,@"STO_CUDA_RESERVED_SHARED STV_DEFAULT"
__nv_reservedSMEM_offset_0_alias:
	.zero		0


//--------------------- .nv.constant0.matmul_kernel --------------------------
	.section	.nv.constant0.matmul_kernel,"a",@progbits
	.sectionflags	@""
	.align	4
.nv.constant0.matmul_kernel:
	.zero		608


//--------------------- SYMBOLS --------------------------

	.type		.nv.reservedSmem.offset0,@object
	.size		.nv.reservedSmem.offset0,0x4
